	.target	sm_90a

	.elftype	@"ET_EXEC"


//--------------------- .note.nv.tkinfo           --------------------------
	.section	.note.nv.tkinfo,"",@"SHT_NOTE"
	.sectionflags	@"SHF_NOTE_NV_TKINFO"
	.tkinfo
        /*0018*/ 	.word	0x00000002
        /*0030*/ 	.string	""
        /*0030*/ 	.string	"ptxas"
        /*0030*/ 	.string	"Cuda compilation tools, release 13.0, V13.0.88"
        /*0030*/ 	.string	"Build cuda_13.0.r13.0/compiler.36424714_0"
        /*0030*/ 	.string	"-arch sm_90a -m 64 "



//--------------------- .note.nv.cuinfo           --------------------------
	.section	.note.nv.cuinfo,"",@"SHT_NOTE"
	.sectionflags	@"SHF_NOTE_NV_CUINFO"
        /*0018*/ 	.short	0x0002
        /*001a*/ 	.short	0x005a
        /*001c*/ 	.short	0x0082
	.zero		2


//--------------------- .nv.info                  --------------------------
	.section	.nv.info,"",@"SHT_CUDA_INFO"
	.align	4


	//----- nvinfo : EIATTR_REGCOUNT
	.align		4
        /*0000*/ 	.byte	0x04, 0x2f
        /*0002*/ 	.short	(.L_12 - .L_11)
	.align		4
.L_11:
        /*0004*/ 	.word	index@(_ZN7cutlass13device_kernelINS_4conv6kernel13ConvUniversalINS1_16ConvProblemShapeILNS1_8OperatorE0ELi2EEENS1_10collective14CollectiveConvINS1_46MainloopSm90TmaGmmaWarpSpecializedImplicitGemmILS5_0ELi4ELi2EN4cute5tupleIJNSA_1CILi2EEENSC_ILi1EEESE_EEENS1_36KernelImplicitTmaWarpSpecializedSm90ELi1EEENSB_IJNSC_ILi256EEENSC_ILi128EEENSB_IJNSC_ILi64EEEEEEEEENS_6half_tESN_NSA_8TiledMMAINSA_8MMA_AtomIJNSA_4SM904GMMA26MMA_64x128x16_F32F16F16_SSILNSR_5MajorE0ELST_0ELNSR_7ScaleInE1ELSU_1EEEEEENSA_6LayoutINSB_IJSE_SE_SE_EEENSB_IJNSC_ILi0EEESZ_SZ_EEEEENSB_IJNSA_10UnderscoreES12_S12_EEEEENS7_6detail26Sm90ImplicitGemmTileTraitsINSA_20SM90_TMA_LOAD_IM2COLENSA_14ComposedLayoutINSA_7SwizzleILi3ELi4ELi3EEENSA_18smem_ptr_flag_bitsILi16EEENSX_INSB_IJNSB_IJNSC_ILi8EEENSC_ILi32EEEEEENSB_IJSK_SE_EEENSB_IJSE_NSC_ILi4EEEEEEEEENSB_IJNSB_IJSK_NSC_ILi512EEEEEENSB_IJSE_SZ_EEENSB_IJSZ_NSC_ILi16384EEEEEEEEEEEEEvEENS16_INSA_23SM90_TMA_LOAD_MULTICASTENS18_IS1A_S1C_NSX_INSB_IJNSB_IJS1D_NSC_ILi16EEEEEES1G_S1I_EEENSB_IJS1L_S1M_NSB_IJSZ_NSC_ILi8192EEEEEEEEEEEEEvEEEENS_8epilogue10collective6detail29Sm90TmaWarpSpecializedAdapterINS25_15DefaultEpilogueISN_NSB_IJNSB_IJlllEEESE_SZ_EEES2A_NS24_6thread17LinearCombinationISN_Li1EffLNS2B_9ScaleType4KindE0ELNS_15FloatRoundStyleE2ESN_EENS_4gemm15EpilogueDefaultEEEEEvvEEEEvNT_6ParamsE)
        /*0008*/ 	.word	0x000000ff


	//----- nvinfo : EIATTR_FRAME_SIZE
	.align		4
.L_12:
        /*000c*/ 	.byte	0x04, 0x11
        /*000e*/ 	.short	(.L_14 - .L_13)
	.align		4
.L_13:
        /*0010*/ 	.word	index@(_ZN7cutlass13device_kernelINS_4conv6kernel13ConvUniversalINS1_16ConvProblemShapeILNS1_8OperatorE0ELi2EEENS1_10collective14CollectiveConvINS1_46MainloopSm90TmaGmmaWarpSpecializedImplicitGemmILS5_0ELi4ELi2EN4cute5tupleIJNSA_1CILi2EEENSC_ILi1EEESE_EEENS1_36KernelImplicitTmaWarpSpecializedSm90ELi1EEENSB_IJNSC_ILi256EEENSC_ILi128EEENSB_IJNSC_ILi64EEEEEEEEENS_6half_tESN_NSA_8TiledMMAINSA_8MMA_AtomIJNSA_4SM904GMMA26MMA_64x128x16_F32F16F16_SSILNSR_5MajorE0ELST_0ELNSR_7ScaleInE1ELSU_1EEEEEENSA_6LayoutINSB_IJSE_SE_SE_EEENSB_IJNSC_ILi0EEESZ_SZ_EEEEENSB_IJNSA_10UnderscoreES12_S12_EEEEENS7_6detail26Sm90ImplicitGemmTileTraitsINSA_20SM90_TMA_LOAD_IM2COLENSA_14ComposedLayoutINSA_7SwizzleILi3ELi4ELi3EEENSA_18smem_ptr_flag_bitsILi16EEENSX_INSB_IJNSB_IJNSC_ILi8EEENSC_ILi32EEEEEENSB_IJSK_SE_EEENSB_IJSE_NSC_ILi4EEEEEEEEENSB_IJNSB_IJSK_NSC_ILi512EEEEEENSB_IJSE_SZ_EEENSB_IJSZ_NSC_ILi16384EEEEEEEEEEEEEvEENS16_INSA_23SM90_TMA_LOAD_MULTICASTENS18_IS1A_S1C_NSX_INSB_IJNSB_IJS1D_NSC_ILi16EEEEEES1G_S1I_EEENSB_IJS1L_S1M_NSB_IJSZ_NSC_ILi8192EEEEEEEEEEEEEvEEEENS_8epilogue10collective6detail29Sm90TmaWarpSpecializedAdapterINS25_15DefaultEpilogueISN_NSB_IJNSB_IJlllEEESE_SZ_EEES2A_NS24_6thread17LinearCombinationISN_Li1EffLNS2B_9ScaleType4KindE0ELNS_15FloatRoundStyleE2ESN_EENS_4gemm15EpilogueDefaultEEEEEvvEEEEvNT_6ParamsE)
        /*0014*/ 	.word	0x000003f0


	//----- nvinfo : EIATTR_MIN_STACK_SIZE
	.align		4
.L_14:
        /*0018*/ 	.byte	0x04, 0x12
        /*001a*/ 	.short	(.L_16 - .L_15)
	.align		4
.L_15:
        /*001c*/ 	.word	index@(_ZN7cutlass13device_kernelINS_4conv6kernel13ConvUniversalINS1_16ConvProblemShapeILNS1_8OperatorE0ELi2EEENS1_10collective14CollectiveConvINS1_46MainloopSm90TmaGmmaWarpSpecializedImplicitGemmILS5_0ELi4ELi2EN4cute5tupleIJNSA_1CILi2EEENSC_ILi1EEESE_EEENS1_36KernelImplicitTmaWarpSpecializedSm90ELi1EEENSB_IJNSC_ILi256EEENSC_ILi128EEENSB_IJNSC_ILi64EEEEEEEEENS_6half_tESN_NSA_8TiledMMAINSA_8MMA_AtomIJNSA_4SM904GMMA26MMA_64x128x16_F32F16F16_SSILNSR_5MajorE0ELST_0ELNSR_7ScaleInE1ELSU_1EEEEEENSA_6LayoutINSB_IJSE_SE_SE_EEENSB_IJNSC_ILi0EEESZ_SZ_EEEEENSB_IJNSA_10UnderscoreES12_S12_EEEEENS7_6detail26Sm90ImplicitGemmTileTraitsINSA_20SM90_TMA_LOAD_IM2COLENSA_14ComposedLayoutINSA_7SwizzleILi3ELi4ELi3EEENSA_18smem_ptr_flag_bitsILi16EEENSX_INSB_IJNSB_IJNSC_ILi8EEENSC_ILi32EEEEEENSB_IJSK_SE_EEENSB_IJSE_NSC_ILi4EEEEEEEEENSB_IJNSB_IJSK_NSC_ILi512EEEEEENSB_IJSE_SZ_EEENSB_IJSZ_NSC_ILi16384EEEEEEEEEEEEEvEENS16_INSA_23SM90_TMA_LOAD_MULTICASTENS18_IS1A_S1C_NSX_INSB_IJNSB_IJS1D_NSC_ILi16EEEEEES1G_S1I_EEENSB_IJS1L_S1M_NSB_IJSZ_NSC_ILi8192EEEEEEEEEEEEEvEEEENS_8epilogue10collective6detail29Sm90TmaWarpSpecializedAdapterINS25_15DefaultEpilogueISN_NSB_IJNSB_IJlllEEESE_SZ_EEES2A_NS24_6thread17LinearCombinationISN_Li1EffLNS2B_9ScaleType4KindE0ELNS_15FloatRoundStyleE2ESN_EENS_4gemm15EpilogueDefaultEEEEEvvEEEEvNT_6ParamsE)
        /*0020*/ 	.word	0x000003f0
.L_16:


//--------------------- .nv.compat                --------------------------
	.section	.nv.compat,"",@"SHT_CUDA_COMPAT_INFO"
	.align	4
        /*0000*/ 	.byte	0x02, 0x09, 0x01, 0x00, 0x02, 0x02, 0x04, 0x00, 0x02, 0x05, 0x05, 0x00, 0x03, 0x07, 0x01, 0x01
        /*0010*/ 	.byte	0x02, 0x03, 0x01, 0x00, 0x02, 0x06, 0x01, 0x00, 0x04, 0x0b, 0x08, 0x00, 0x00, 0x00, 0x00, 0x00
        /*0020*/ 	.byte	0x00, 0x00, 0x00, 0x00


//--------------------- .nv.info._ZN7cutlass13device_kernelINS_4conv6kernel13ConvUniversalINS1_16ConvProblemShapeILNS1_8OperatorE0ELi2EEENS1_10collective14CollectiveConvINS1_46MainloopSm90TmaGmmaWarpSpecializedImplicitGemmILS5_0ELi4ELi2EN4cute5tupleIJNSA_1CILi2EEENSC_ILi1EEESE_EEENS1_36KernelImplicitTmaWarpSpecializedSm90ELi1EEENSB_IJNSC_ILi256EEENSC_ILi128EEENSB_IJNSC_ILi64EEEEEEEEENS_6half_tESN_NSA_8TiledMMAINSA_8MMA_AtomIJNSA_4SM904GMMA26MMA_64x128x16_F32F16F16_SSILNSR_5MajorE0ELST_0ELNSR_7ScaleInE1ELSU_1EEEEEENSA_6LayoutINSB_IJSE_SE_SE_EEENSB_IJNSC_ILi0EEESZ_SZ_EEEEENSB_IJNSA_10UnderscoreES12_S12_EEEEENS7_6detail26Sm90ImplicitGemmTileTraitsINSA_20SM90_TMA_LOAD_IM2COLENSA_14ComposedLayoutINSA_7SwizzleILi3ELi4ELi3EEENSA_18smem_ptr_flag_bitsILi16EEENSX_INSB_IJNSB_IJNSC_ILi8EEENSC_ILi32EEEEEENSB_IJSK_SE_EEENSB_IJSE_NSC_ILi4EEEEEEEEENSB_IJNSB_IJSK_NSC_ILi512EEEEEENSB_IJSE_SZ_EEENSB_IJSZ_NSC_ILi16384EEEEEEEEEEEEEvEENS16_INSA_23SM90_TMA_LOAD_MULTICASTENS18_IS1A_S1C_NSX_INSB_IJNSB_IJS1D_NSC_ILi16EEEEEES1G_S1I_EEENSB_IJS1L_S1M_NSB_IJSZ_NSC_ILi8192EEEEEEEEEEEEEvEEEENS_8epilogue10collective6detail29Sm90TmaWarpSpecializedAdapterINS25_15DefaultEpilogueISN_NSB_IJNSB_IJlllEEESE_SZ_EEES2A_NS24_6thread17LinearCombinationISN_Li1EffLNS2B_9ScaleType4KindE0ELNS_15FloatRoundStyleE2ESN_EENS_4gemm15EpilogueDefaultEEEEEvvEEEEvNT_6ParamsE --------------------------
	.section	.nv.info._ZN7cutlass13device_kernelINS_4conv6kernel13ConvUniversalINS1_16ConvProblemShapeILNS1_8OperatorE0ELi2EEENS1_10collective14CollectiveConvINS1_46MainloopSm90TmaGmmaWarpSpecializedImplicitGemmILS5_0ELi4ELi2EN4cute5tupleIJNSA_1CILi2EEENSC_ILi1EEESE_EEENS1_36KernelImplicitTmaWarpSpecializedSm90ELi1EEENSB_IJNSC_ILi256EEENSC_ILi128EEENSB_IJNSC_ILi64EEEEEEEEENS_6half_tESN_NSA_8TiledMMAINSA_8MMA_AtomIJNSA_4SM904GMMA26MMA_64x128x16_F32F16F16_SSILNSR_5MajorE0ELST_0ELNSR_7ScaleInE1ELSU_1EEEEEENSA_6LayoutINSB_IJSE_SE_SE_EEENSB_IJNSC_ILi0EEESZ_SZ_EEEEENSB_IJNSA_10UnderscoreES12_S12_EEEEENS7_6detail26Sm90ImplicitGemmTileTraitsINSA_20SM90_TMA_LOAD_IM2COLENSA_14ComposedLayoutINSA_7SwizzleILi3ELi4ELi3EEENSA_18smem_ptr_flag_bitsILi16EEENSX_INSB_IJNSB_IJNSC_ILi8EEENSC_ILi32EEEEEENSB_IJSK_SE_EEENSB_IJSE_NSC_ILi4EEEEEEEEENSB_IJNSB_IJSK_NSC_ILi512EEEEEENSB_IJSE_SZ_EEENSB_IJSZ_NSC_ILi16384EEEEEEEEEEEEEvEENS16_INSA_23SM90_TMA_LOAD_MULTICASTENS18_IS1A_S1C_NSX_INSB_IJNSB_IJS1D_NSC_ILi16EEEEEES1G_S1I_EEENSB_IJS1L_S1M_NSB_IJSZ_NSC_ILi8192EEEEEEEEEEEEEvEEEENS_8epilogue10collective6detail29Sm90TmaWarpSpecializedAdapterINS25_15DefaultEpilogueISN_NSB_IJNSB_IJlllEEESE_SZ_EEES2A_NS24_6thread17LinearCombinationISN_Li1EffLNS2B_9ScaleType4KindE0ELNS_15FloatRoundStyleE2ESN_EENS_4gemm15EpilogueDefaultEEEEEvvEEEEvNT_6ParamsE,"",@"SHT_CUDA_INFO"
	.sectionflags	@""
	.align	4


	//----- nvinfo : EIATTR_CUDA_API_VERSION
	.align		4
        /*0000*/ 	.byte	0x04, 0x37
        /*0002*/ 	.short	(.L_18 - .L_17)
.L_17:
        /*0004*/ 	.word	0x00000082


	//----- nvinfo : EIATTR_KPARAM_INFO
	.align		4
.L_18:
        /*0008*/ 	.byte	0x04, 0x17
        /*000a*/ 	.short	(.L_20 - .L_19)
.L_19:
        /*000c*/ 	.word	0x00000000
        /*0010*/ 	.short	0x0000
        /*0012*/ 	.short	0x0070
        /*0014*/ 	.byte	0x00, 0xf0, 0x01, 0x0e


	//----- nvinfo : EIATTR_SPARSE_MMA_MASK
	.align		4
.L_20:
        /*0018*/ 	.byte	0x03, 0x50
        /*001a*/ 	.short	0x0000


	//----- nvinfo : EIATTR_MAXREG_COUNT
	.align		4
        /*001c*/ 	.byte	0x03, 0x1b
        /*001e*/ 	.short	0x00ff


	//----- nvinfo : EIATTR_NUM_BARRIERS
	.align		4
        /*0020*/ 	.byte	0x02, 0x4c
        /*0022*/ 	.byte	0x01
	.zero		1


	//----- nvinfo : EIATTR_ANNOTATIONS
	.align		4
        /*0024*/ 	.byte	0x04, 0x55
        /*0026*/ 	.short	(.L_22 - .L_21)


	//   ....[0]....
.L_21:
        /*0028*/ 	.word	0x00000001
        /*002c*/ 	.byte	0xb0, 0x0a, 0x00, 0x00, 0x01, 0x00, 0x00, 0x00, 0xf0, 0x0a, 0x00, 0x00, 0x01, 0x00, 0x00, 0x00
        /* <DEDUP_REMOVED lines=372> */
        /*177c*/ 	.byte	0xe0, 0x22, 0x01, 0x00, 0x01, 0x00, 0x00, 0x00, 0xc0, 0x25, 0x01, 0x00


	//----- nvinfo : EIATTR_MERCURY_ISA_VERSION
	.align		4
.L_22:
        /*1788*/ 	.byte	0x03, 0x5f
        /*178a*/ 	.short	0x0101


	//----- nvinfo : EIATTR_COOP_GROUP_MASK_REGIDS
	.align		4
        /*178c*/ 	.byte	0x04, 0x29
        /*178e*/ 	.short	(.L_24 - .L_23)


	//   ....[0]....
.L_23:
        /*1790*/ 	.word	0xffffffff


	//   ....[1]....
        /*1794*/ 	.word	0xffffffff


	//   ....[2]....
        /*1798*/ 	.word	0xffffffff


	//   ....[3]....
        /*179c*/ 	.word	0xffffffff


	//----- nvinfo : EIATTR_COOP_GROUP_INSTR_OFFSETS
	.align		4
.L_24:
        /*17a0*/ 	.byte	0x04, 0x28
        /*17a2*/ 	.short	(.L_26 - .L_25)


	//   ....[0]....
.L_25:
        /*17a4*/ 	.word	0x00000080


	//   ....[1]....
        /*17a8*/ 	.word	0x000000b0


	//   ....[2]....
        /*17ac*/ 	.word	0x000001b0


	//   ....[3]....
        /*17b0*/ 	.word	0x000006d0


	//----- nvinfo : EIATTR_MBARRIER_INSTR_OFFSETS
	.align		4
.L_26:
        /*17b4*/ 	.byte	0x04, 0x39
        /*17b6*/ 	.short	(.L_28 - .L_27)


	//   ....[0]....
.L_27:
        /*17b8*/ 	.word	0x000003c0
        /*17bc*/ 	.word	0x000000ff
        /*17c0*/ 	.word	0x00030000
        /*17c4*/ 	.short	0x0100
        /*17c6*/ 	.byte	0x0a
	.zero		1


	//   ....[1]....
        /*17c8*/ 	.word	0x000003d0
        /*17cc*/ 	.word	0x000000ff
        /*17d0*/ 	.word	0x00030020
        /*17d4*/ 	.short	0x0100
        /*17d6*/ 	.byte	0x0a
	.zero		1


	//   ....[2]....
        /*17d8*/ 	.word	0x000003e0
        /*17dc*/ 	.word	0x000000ff
        /*17e0*/ 	.word	0x00030008
        /*17e4*/ 	.short	0x0100
        /*17e6*/ 	.byte	0x0a
	.zero		1


	//   ....[3]....
        /*17e8*/ 	.word	0x000003f0
        /*17ec*/ 	.word	0x000000ff
        /*17f0*/ 	.word	0x00030028
        /*17f4*/ 	.short	0x0100
        /*17f6*/ 	.byte	0x0a
	.zero		1


	//   ....[4]....
        /*17f8*/ 	.word	0x00000400
        /*17fc*/ 	.word	0x000000ff
        /*1800*/ 	.word	0x00030010
        /*1804*/ 	.short	0x0100
        /*1806*/ 	.byte	0x0a
	.zero		1


	//   ....[5]....
        /*1808*/ 	.word	0x00000410
        /*180c*/ 	.word	0x000000ff
        /*1810*/ 	.word	0x00030030
        /*1814*/ 	.short	0x0100
        /*1816*/ 	.byte	0x0a
	.zero		1


	//   ....[6]....
        /*1818*/ 	.word	0x00000420
        /*181c*/ 	.word	0x000000ff
        /*1820*/ 	.word	0x00030018
        /*1824*/ 	.short	0x0100
        /*1826*/ 	.byte	0x0a
	.zero		1


	//   ....[7]....
        /*1828*/ 	.word	0x00000430
        /*182c*/ 	.word	0x000000ff
        /*1830*/ 	.word	0x00030038
        /*1834*/ 	.short	0x0100
        /*1836*/ 	.byte	0x0a
	.zero		1


	//   ....[8]....
        /*1838*/ 	.word	0x00001590
        /*183c*/ 	.word	0x00000003
        /*1840*/ 	.word	0x00030000
        /*1844*/ 	.short	0x010a
        /*1846*/ 	.byte	0x3f
	.zero		1


	//   ....[9]....
        /*1848*/ 	.word	0x000039d0
        /*184c*/ 	.word	0x00000000
        /*1850*/ 	.word	0x00030000
        /*1854*/ 	.short	0x010a
        /*1856*/ 	.byte	0x3f
	.zero		1


	//   ....[10]....
        /*1858*/ 	.word	0x00006290
        /*185c*/ 	.word	0x00000000
        /*1860*/ 	.word	0x00000000
        /*1864*/ 	.short	0x0101
        /*1866*/ 	.byte	0x3f
	.zero		1


	//   ....[11]....
        /*1868*/ 	.word	0x000064a0
        /*186c*/ 	.word	0x00000005
        /*1870*/ 	.word	0x00000000
        /*1874*/ 	.short	0x0101
        /*1876*/ 	.byte	0x3f
	.zero		1


	//   ....[12]....
        /*1878*/ 	.word	0x00016660
        /*187c*/ 	.word	0x00000011
        /*1880*/ 	.word	0x00030020
        /*1884*/ 	.short	0x010a
        /*1886*/ 	.byte	0x3f
	.zero		1


	//   ....[13]....
        /*1888*/ 	.word	0x00016d00
        /*188c*/ 	.word	0x00000003
        /*1890*/ 	.word	0x00000000
        /*1894*/ 	.short	0x010a
        /*1896*/ 	.byte	0x3f
	.zero		1


	//   ....[14]....
        /*1898*/ 	.word	0x00016dd0
        /*189c*/ 	.word	0x00000003
        /*18a0*/ 	.word	0x00000000
        /*18a4*/ 	.short	0x010a
        /*18a6*/ 	.byte	0x3f
	.zero		1


	//   ....[15]....
        /*18a8*/ 	.word	0x00016ea0
        /*18ac*/ 	.word	0x00000003
        /*18b0*/ 	.word	0x00000000
        /*18b4*/ 	.short	0x010a
        /*18b6*/ 	.byte	0x3f
	.zero		1


	//   ....[16]....
        /*18b8*/ 	.word	0x00016f70
        /*18bc*/ 	.word	0x00000003
        /*18c0*/ 	.word	0x00000000
        /*18c4*/ 	.short	0x010a
        /*18c6*/ 	.byte	0x3f
	.zero		1


	//----- nvinfo : EIATTR_NUM_MBARRIERS
	.align		4
.L_28:
        /*18c8*/ 	.byte	0x03, 0x38
        /*18ca*/ 	.short	0x0008


	//----- nvinfo : EIATTR_EXIT_INSTR_OFFSETS
	.align		4
        /*18cc*/ 	.byte	0x04, 0x1c
        /*18ce*/ 	.short	(.L_30 - .L_29)


	//   ....[0]....
.L_29:
        /*18d0*/ 	.word	0x00000aa0


	//   ....[1]....
        /*18d4*/ 	.word	0x000066f0


	//   ....[2]....
        /*18d8*/ 	.word	0x00011a60


	//   ....[3]....
        /*18dc*/ 	.word	0x00011aa0


	//   ....[4]....
        /*18e0*/ 	.word	0x000163f0


	//   ....[5]....
        /*18e4*/ 	.word	0x00016430


	//   ....[6]....
        /*18e8*/ 	.word	0x00016450


	//   ....[7]....
        /*18ec*/ 	.word	0x00016bd0


	//   ....[8]....
        /*18f0*/ 	.word	0x00016fa0


	//----- nvinfo : EIATTR_MAX_THREADS
	.align		4
.L_30:
        /*18f4*/ 	.byte	0x04, 0x05
        /*18f6*/ 	.short	(.L_32 - .L_31)
.L_31:
        /*18f8*/ 	.word	0x00000100
        /*18fc*/ 	.word	0x00000001
        /*1900*/ 	.word	0x00000001


	//----- nvinfo : EIATTR_CRS_STACK_SIZE
	.align		4
.L_32:
        /*1904*/ 	.byte	0x04, 0x1e
        /*1906*/ 	.short	(.L_34 - .L_33)
.L_33:
        /*1908*/ 	.word	0x00000000


	//----- nvinfo : EIATTR_CBANK_PARAM_SIZE
	.align		4
.L_34:
        /*190c*/ 	.byte	0x03, 0x19
        /*190e*/ 	.short	0x03f0


	//----- nvinfo : EIATTR_PARAM_CBANK
	.align		4
        /*1910*/ 	.byte	0x04, 0x0a
        /*1912*/ 	.short	(.L_36 - .L_35)
	.align		4
.L_35:
        /*1914*/ 	.word	index@(.nv.constant0._ZN7cutlass13device_kernelINS_4conv6kernel13ConvUniversalINS1_16ConvProblemShapeILNS1_8OperatorE0ELi2EEENS1_10collective14CollectiveConvINS1_46MainloopSm90TmaGmmaWarpSpecializedImplicitGemmILS5_0ELi4ELi2EN4cute5tupleIJNSA_1CILi2EEENSC_ILi1EEESE_EEENS1_36KernelImplicitTmaWarpSpecializedSm90ELi1EEENSB_IJNSC_ILi256EEENSC_ILi128EEENSB_IJNSC_ILi64EEEEEEEEENS_6half_tESN_NSA_8TiledMMAINSA_8MMA_AtomIJNSA_4SM904GMMA26MMA_64x128x16_F32F16F16_SSILNSR_5MajorE0ELST_0ELNSR_7ScaleInE1ELSU_1EEEEEENSA_6LayoutINSB_IJSE_SE_SE_EEENSB_IJNSC_ILi0EEESZ_SZ_EEEEENSB_IJNSA_10UnderscoreES12_S12_EEEEENS7_6detail26Sm90ImplicitGemmTileTraitsINSA_20SM90_TMA_LOAD_IM2COLENSA_14ComposedLayoutINSA_7SwizzleILi3ELi4ELi3EEENSA_18smem_ptr_flag_bitsILi16EEENSX_INSB_IJNSB_IJNSC_ILi8EEENSC_ILi32EEEEEENSB_IJSK_SE_EEENSB_IJSE_NSC_ILi4EEEEEEEEENSB_IJNSB_IJSK_NSC_ILi512EEEEEENSB_IJSE_SZ_EEENSB_IJSZ_NSC_ILi16384EEEEEEEEEEEEEvEENS16_INSA_23SM90_TMA_LOAD_MULTICASTENS18_IS1A_S1C_NSX_INSB_IJNSB_IJS1D_NSC_ILi16EEEEEES1G_S1I_EEENSB_IJS1L_S1M_NSB_IJSZ_NSC_ILi8192EEEEEEEEEEEEEvEEEENS_8epilogue10collective6detail29Sm90TmaWarpSpecializedAdapterINS25_15DefaultEpilogueISN_NSB_IJNSB_IJlllEEESE_SZ_EEES2A_NS24_6thread17LinearCombinationISN_Li1EffLNS2B_9ScaleType4KindE0ELNS_15FloatRoundStyleE2ESN_EENS_4gemm15EpilogueDefaultEEEEEvvEEEEvNT_6ParamsE)
        /*1918*/ 	.short	0x0210
        /*191a*/ 	.short	0x03f0


	//----- nvinfo : EIATTR_SW_WAR
	.align		4
.L_36:
        /*191c*/ 	.byte	0x04, 0x36
        /*191e*/ 	.short	(.L_38 - .L_37)
.L_37:
        /*1920*/ 	.word	0x00000008
.L_38:


//--------------------- .nv.callgraph             --------------------------
	.section	.nv.callgraph,"",@"SHT_CUDA_CALLGRAPH"
	.align	4
	.sectionentsize	8
	.align		4
        /*0000*/ 	.word	0x00000000
	.align		4
        /*0004*/ 	.word	0xffffffff
	.align		4
        /*0008*/ 	.word	0x00000000
	.align		4
        /*000c*/ 	.word	0xfffffffe
	.align		4
        /*0010*/ 	.word	0x00000000
	.align		4
        /*0014*/ 	.word	0xfffffffd
	.align		4
        /*0018*/ 	.word	0x00000000
	.align		4
        /*001c*/ 	.word	0xfffffffc


//--------------------- .nv.constant4             --------------------------
	.section	.nv.constant4,"a",@progbits
	.align	8
	.align		8
.nv.constant4:
        /*0000*/ 	.dword	_ZN39_INTERNAL_7279c7bb_4_k_cu_6f1df042_29594cuda3std3__45__cpo5beginE
	.align		8
        /*0008*/ 	.dword	_ZN39_INTERNAL_7279c7bb_4_k_cu_6f1df042_29594cuda3std3__45__cpo3endE
	.align		8
        /*0010*/ 	.dword	_ZN39_INTERNAL_7279c7bb_4_k_cu_6f1df042_29594cuda3std3__45__cpo6cbeginE
	.align		8
        /*0018*/ 	.dword	_ZN39_INTERNAL_7279c7bb_4_k_cu_6f1df042_29594cuda3std3__45__cpo4cendE
	.align		8
        /*0020*/ 	.dword	_ZN39_INTERNAL_7279c7bb_4_k_cu_6f1df042_29594cuda3std3__441_GLOBAL__N__7279c7bb_4_k_cu_6f1df042_29596ignoreE
	.align		8
        /*0028*/ 	.dword	_ZN39_INTERNAL_7279c7bb_4_k_cu_6f1df042_29594cuda3std3__419piecewise_constructE
	.align		8
        /*0030*/ 	.dword	_ZN39_INTERNAL_7279c7bb_4_k_cu_6f1df042_29594cuda3std3__48in_placeE
	.align		8
        /*0038*/ 	.dword	_ZN39_INTERNAL_7279c7bb_4_k_cu_6f1df042_29594cuda3std6ranges3__45__cpo4swapE
	.align		8
        /*0040*/ 	.dword	_ZN39_INTERNAL_7279c7bb_4_k_cu_6f1df042_29594cuda3std6ranges3__45__cpo9iter_moveE
	.align		8
        /*0048*/ 	.dword	_ZN39_INTERNAL_7279c7bb_4_k_cu_6f1df042_29594cute7productE
	.align		8
        /*0050*/ 	.dword	_ZN39_INTERNAL_7279c7bb_4_k_cu_6f1df042_29594cute1_E


//--------------------- .text._ZN7cutlass13device_kernelINS_4conv6kernel13ConvUniversalINS1_16ConvProblemShapeILNS1_8OperatorE0ELi2EEENS1_10collective14CollectiveConvINS1_46MainloopSm90TmaGmmaWarpSpecializedImplicitGemmILS5_0ELi4ELi2EN4cute5tupleIJNSA_1CILi2EEENSC_ILi1EEESE_EEENS1_36KernelImplicitTmaWarpSpecializedSm90ELi1EEENSB_IJNSC_ILi256EEENSC_ILi128EEENSB_IJNSC_ILi64EEEEEEEEENS_6half_tESN_NSA_8TiledMMAINSA_8MMA_AtomIJNSA_4SM904GMMA26MMA_64x128x16_F32F16F16_SSILNSR_5MajorE0ELST_0ELNSR_7ScaleInE1ELSU_1EEEEEENSA_6LayoutINSB_IJSE_SE_SE_EEENSB_IJNSC_ILi0EEESZ_SZ_EEEEENSB_IJNSA_10UnderscoreES12_S12_EEEEENS7_6detail26Sm90ImplicitGemmTileTraitsINSA_20SM90_TMA_LOAD_IM2COLENSA_14ComposedLayoutINSA_7SwizzleILi3ELi4ELi3EEENSA_18smem_ptr_flag_bitsILi16EEENSX_INSB_IJNSB_IJNSC_ILi8EEENSC_ILi32EEEEEENSB_IJSK_SE_EEENSB_IJSE_NSC_ILi4EEEEEEEEENSB_IJNSB_IJSK_NSC_ILi512EEEEEENSB_IJSE_SZ_EEENSB_IJSZ_NSC_ILi16384EEEEEEEEEEEEEvEENS16_INSA_23SM90_TMA_LOAD_MULTICASTENS18_IS1A_S1C_NSX_INSB_IJNSB_IJS1D_NSC_ILi16EEEEEES1G_S1I_EEENSB_IJS1L_S1M_NSB_IJSZ_NSC_ILi8192EEEEEEEEEEEEEvEEEENS_8epilogue10collective6detail29Sm90TmaWarpSpecializedAdapterINS25_15DefaultEpilogueISN_NSB_IJNSB_IJlllEEESE_SZ_EEES2A_NS24_6thread17LinearCombinationISN_Li1EffLNS2B_9ScaleType4KindE0ELNS_15FloatRoundStyleE2ESN_EENS_4gemm15EpilogueDefaultEEEEEvvEEEEvNT_6ParamsE --------------------------
	.section	.text._ZN7cutlass13device_kernelINS_4conv6kernel13ConvUniversalINS1_16ConvProblemShapeILNS1_8OperatorE0ELi2EEENS1_10collective14CollectiveConvINS1_46MainloopSm90TmaGmmaWarpSpecializedImplicitGemmILS5_0ELi4ELi2EN4cute5tupleIJNSA_1CILi2EEENSC_ILi1EEESE_EEENS1_36KernelImplicitTmaWarpSpecializedSm90ELi1EEENSB_IJNSC_ILi256EEENSC_ILi128EEENSB_IJNSC_ILi64EEEEEEEEENS_6half_tESN_NSA_8TiledMMAINSA_8MMA_AtomIJNSA_4SM904GMMA26MMA_64x128x16_F32F16F16_SSILNSR_5MajorE0ELST_0ELNSR_7ScaleInE1ELSU_1EEEEEENSA_6LayoutINSB_IJSE_SE_SE_EEENSB_IJNSC_ILi0EEESZ_SZ_EEEEENSB_IJNSA_10UnderscoreES12_S12_EEEEENS7_6detail26Sm90ImplicitGemmTileTraitsINSA_20SM90_TMA_LOAD_IM2COLENSA_14ComposedLayoutINSA_7SwizzleILi3ELi4ELi3EEENSA_18smem_ptr_flag_bitsILi16EEENSX_INSB_IJNSB_IJNSC_ILi8EEENSC_ILi32EEEEEENSB_IJSK_SE_EEENSB_IJSE_NSC_ILi4EEEEEEEEENSB_IJNSB_IJSK_NSC_ILi512EEEEEENSB_IJSE_SZ_EEENSB_IJSZ_NSC_ILi16384EEEEEEEEEEEEEvEENS16_INSA_23SM90_TMA_LOAD_MULTICASTENS18_IS1A_S1C_NSX_INSB_IJNSB_IJS1D_NSC_ILi16EEEEEES1G_S1I_EEENSB_IJS1L_S1M_NSB_IJSZ_NSC_ILi8192EEEEEEEEEEEEEvEEEENS_8epilogue10collective6detail29Sm90TmaWarpSpecializedAdapterINS25_15DefaultEpilogueISN_NSB_IJNSB_IJlllEEESE_SZ_EEES2A_NS24_6thread17LinearCombinationISN_Li1EffLNS2B_9ScaleType4KindE0ELNS_15FloatRoundStyleE2ESN_EENS_4gemm15EpilogueDefaultEEEEEvvEEEEvNT_6ParamsE,"ax",@progbits
	.align	128
.text._ZN7cutlass13device_kernelINS_4conv6kernel13ConvUniversalINS1_16ConvProblemShapeILNS1_8OperatorE0ELi2EEENS1_10collective14CollectiveConvINS1_46MainloopSm90TmaGmmaWarpSpecializedImplicitGemmILS5_0ELi4ELi2EN4cute5tupleIJNSA_1CILi2EEENSC_ILi1EEESE_EEENS1_36KernelImplicitTmaWarpSpecializedSm90ELi1EEENSB_IJNSC_ILi256EEENSC_ILi128EEENSB_IJNSC_ILi64EEEEEEEEENS_6half_tESN_NSA_8TiledMMAINSA_8MMA_AtomIJNSA_4SM904GMMA26MMA_64x128x16_F32F16F16_SSILNSR_5MajorE0ELST_0ELNSR_7ScaleInE1ELSU_1EEEEEENSA_6LayoutINSB_IJSE_SE_SE_EEENSB_IJNSC_ILi0EEESZ_SZ_EEEEENSB_IJNSA_10UnderscoreES12_S12_EEEEENS7_6detail26Sm90ImplicitGemmTileTraitsINSA_20SM90_TMA_LOAD_IM2COLENSA_14ComposedLayoutINSA_7SwizzleILi3ELi4ELi3EEENSA_18smem_ptr_flag_bitsILi16EEENSX_INSB_IJNSB_IJNSC_ILi8EEENSC_ILi32EEEEEENSB_IJSK_SE_EEENSB_IJSE_NSC_ILi4EEEEEEEEENSB_IJNSB_IJSK_NSC_ILi512EEEEEENSB_IJSE_SZ_EEENSB_IJSZ_NSC_ILi16384EEEEEEEEEEEEEvEENS16_INSA_23SM90_TMA_LOAD_MULTICASTENS18_IS1A_S1C_NSX_INSB_IJNSB_IJS1D_NSC_ILi16EEEEEES1G_S1I_EEENSB_IJS1L_S1M_NSB_IJSZ_NSC_ILi8192EEEEEEEEEEEEEvEEEENS_8epilogue10collective6detail29Sm90TmaWarpSpecializedAdapterINS25_15DefaultEpilogueISN_NSB_IJNSB_IJlllEEESE_SZ_EEES2A_NS24_6thread17LinearCombinationISN_Li1EffLNS2B_9ScaleType4KindE0ELNS_15FloatRoundStyleE2ESN_EENS_4gemm15EpilogueDefaultEEEEEvvEEEEvNT_6ParamsE:
        .type           _ZN7cutlass13device_kernelINS_4conv6kernel13ConvUniversalINS1_16ConvProblemShapeILNS1_8OperatorE0ELi2EEENS1_10collective14CollectiveConvINS1_46MainloopSm90TmaGmmaWarpSpecializedImplicitGemmILS5_0ELi4ELi2EN4cute5tupleIJNSA_1CILi2EEENSC_ILi1EEESE_EEENS1_36KernelImplicitTmaWarpSpecializedSm90ELi1EEENSB_IJNSC_ILi256EEENSC_ILi128EEENSB_IJNSC_ILi64EEEEEEEEENS_6half_tESN_NSA_8TiledMMAINSA_8MMA_AtomIJNSA_4SM904GMMA26MMA_64x128x16_F32F16F16_SSILNSR_5MajorE0ELST_0ELNSR_7ScaleInE1ELSU_1EEEEEENSA_6LayoutINSB_IJSE_SE_SE_EEENSB_IJNSC_ILi0EEESZ_SZ_EEEEENSB_IJNSA_10UnderscoreES12_S12_EEEEENS7_6detail26Sm90ImplicitGemmTileTraitsINSA_20SM90_TMA_LOAD_IM2COLENSA_14ComposedLayoutINSA_7SwizzleILi3ELi4ELi3EEENSA_18smem_ptr_flag_bitsILi16EEENSX_INSB_IJNSB_IJNSC_ILi8EEENSC_ILi32EEEEEENSB_IJSK_SE_EEENSB_IJSE_NSC_ILi4EEEEEEEEENSB_IJNSB_IJSK_NSC_ILi512EEEEEENSB_IJSE_SZ_EEENSB_IJSZ_NSC_ILi16384EEEEEEEEEEEEEvEENS16_INSA_23SM90_TMA_LOAD_MULTICASTENS18_IS1A_S1C_NSX_INSB_IJNSB_IJS1D_NSC_ILi16EEEEEES1G_S1I_EEENSB_IJS1L_S1M_NSB_IJSZ_NSC_ILi8192EEEEEEEEEEEEEvEEEENS_8epilogue10collective6detail29Sm90TmaWarpSpecializedAdapterINS25_15DefaultEpilogueISN_NSB_IJNSB_IJlllEEESE_SZ_EEES2A_NS24_6thread17LinearCombinationISN_Li1EffLNS2B_9ScaleType4KindE0ELNS_15FloatRoundStyleE2ESN_EENS_4gemm15EpilogueDefaultEEEEEvvEEEEvNT_6ParamsE,@function
        .size           _ZN7cutlass13device_kernelINS_4conv6kernel13ConvUniversalINS1_16ConvProblemShapeILNS1_8OperatorE0ELi2EEENS1_10collective14CollectiveConvINS1_46MainloopSm90TmaGmmaWarpSpecializedImplicitGemmILS5_0ELi4ELi2EN4cute5tupleIJNSA_1CILi2EEENSC_ILi1EEESE_EEENS1_36KernelImplicitTmaWarpSpecializedSm90ELi1EEENSB_IJNSC_ILi256EEENSC_ILi128EEENSB_IJNSC_ILi64EEEEEEEEENS_6half_tESN_NSA_8TiledMMAINSA_8MMA_AtomIJNSA_4SM904GMMA26MMA_64x128x16_F32F16F16_SSILNSR_5MajorE0ELST_0ELNSR_7ScaleInE1ELSU_1EEEEEENSA_6LayoutINSB_IJSE_SE_SE_EEENSB_IJNSC_ILi0EEESZ_SZ_EEEEENSB_IJNSA_10UnderscoreES12_S12_EEEEENS7_6detail26Sm90ImplicitGemmTileTraitsINSA_20SM90_TMA_LOAD_IM2COLENSA_14ComposedLayoutINSA_7SwizzleILi3ELi4ELi3EEENSA_18smem_ptr_flag_bitsILi16EEENSX_INSB_IJNSB_IJNSC_ILi8EEENSC_ILi32EEEEEENSB_IJSK_SE_EEENSB_IJSE_NSC_ILi4EEEEEEEEENSB_IJNSB_IJSK_NSC_ILi512EEEEEENSB_IJSE_SZ_EEENSB_IJSZ_NSC_ILi16384EEEEEEEEEEEEEvEENS16_INSA_23SM90_TMA_LOAD_MULTICASTENS18_IS1A_S1C_NSX_INSB_IJNSB_IJS1D_NSC_ILi16EEEEEES1G_S1I_EEENSB_IJS1L_S1M_NSB_IJSZ_NSC_ILi8192EEEEEEEEEEEEEvEEEENS_8epilogue10collective6detail29Sm90TmaWarpSpecializedAdapterINS25_15DefaultEpilogueISN_NSB_IJNSB_IJlllEEESE_SZ_EEES2A_NS24_6thread17LinearCombinationISN_Li1EffLNS2B_9ScaleType4KindE0ELNS_15FloatRoundStyleE2ESN_EENS_4gemm15EpilogueDefaultEEEEEvvEEEEvNT_6ParamsE,(.L_x_539 - _ZN7cutlass13device_kernelINS_4conv6kernel13ConvUniversalINS1_16ConvProblemShapeILNS1_8OperatorE0ELi2EEENS1_10collective14CollectiveConvINS1_46MainloopSm90TmaGmmaWarpSpecializedImplicitGemmILS5_0ELi4ELi2EN4cute5tupleIJNSA_1CILi2EEENSC_ILi1EEESE_EEENS1_36KernelImplicitTmaWarpSpecializedSm90ELi1EEENSB_IJNSC_ILi256EEENSC_ILi128EEENSB_IJNSC_ILi64EEEEEEEEENS_6half_tESN_NSA_8TiledMMAINSA_8MMA_AtomIJNSA_4SM904GMMA26MMA_64x128x16_F32F16F16_SSILNSR_5MajorE0ELST_0ELNSR_7ScaleInE1ELSU_1EEEEEENSA_6LayoutINSB_IJSE_SE_SE_EEENSB_IJNSC_ILi0EEESZ_SZ_EEEEENSB_IJNSA_10UnderscoreES12_S12_EEEEENS7_6detail26Sm90ImplicitGemmTileTraitsINSA_20SM90_TMA_LOAD_IM2COLENSA_14ComposedLayoutINSA_7SwizzleILi3ELi4ELi3EEENSA_18smem_ptr_flag_bitsILi16EEENSX_INSB_IJNSB_IJNSC_ILi8EEENSC_ILi32EEEEEENSB_IJSK_SE_EEENSB_IJSE_NSC_ILi4EEEEEEEEENSB_IJNSB_IJSK_NSC_ILi512EEEEEENSB_IJSE_SZ_EEENSB_IJSZ_NSC_ILi16384EEEEEEEEEEEEEvEENS16_INSA_23SM90_TMA_LOAD_MULTICASTENS18_IS1A_S1C_NSX_INSB_IJNSB_IJS1D_NSC_ILi16EEEEEES1G_S1I_EEENSB_IJS1L_S1M_NSB_IJSZ_NSC_ILi8192EEEEEEEEEEEEEvEEEENS_8epilogue10collective6detail29Sm90TmaWarpSpecializedAdapterINS25_15DefaultEpilogueISN_NSB_IJNSB_IJlllEEESE_SZ_EEES2A_NS24_6thread17LinearCombinationISN_Li1EffLNS2B_9ScaleType4KindE0ELNS_15FloatRoundStyleE2ESN_EENS_4gemm15EpilogueDefaultEEEEEvvEEEEvNT_6ParamsE)
        .other          _ZN7cutlass13device_kernelINS_4conv6kernel13ConvUniversalINS1_16ConvProblemShapeILNS1_8OperatorE0ELi2EEENS1_10collective14CollectiveConvINS1_46MainloopSm90TmaGmmaWarpSpecializedImplicitGemmILS5_0ELi4ELi2EN4cute5tupleIJNSA_1CILi2EEENSC_ILi1EEESE_EEENS1_36KernelImplicitTmaWarpSpecializedSm90ELi1EEENSB_IJNSC_ILi256EEENSC_ILi128EEENSB_IJNSC_ILi64EEEEEEEEENS_6half_tESN_NSA_8TiledMMAINSA_8MMA_AtomIJNSA_4SM904GMMA26MMA_64x128x16_F32F16F16_SSILNSR_5MajorE0ELST_0ELNSR_7ScaleInE1ELSU_1EEEEEENSA_6LayoutINSB_IJSE_SE_SE_EEENSB_IJNSC_ILi0EEESZ_SZ_EEEEENSB_IJNSA_10UnderscoreES12_S12_EEEEENS7_6detail26Sm90ImplicitGemmTileTraitsINSA_20SM90_TMA_LOAD_IM2COLENSA_14ComposedLayoutINSA_7SwizzleILi3ELi4ELi3EEENSA_18smem_ptr_flag_bitsILi16EEENSX_INSB_IJNSB_IJNSC_ILi8EEENSC_ILi32EEEEEENSB_IJSK_SE_EEENSB_IJSE_NSC_ILi4EEEEEEEEENSB_IJNSB_IJSK_NSC_ILi512EEEEEENSB_IJSE_SZ_EEENSB_IJSZ_NSC_ILi16384EEEEEEEEEEEEEvEENS16_INSA_23SM90_TMA_LOAD_MULTICASTENS18_IS1A_S1C_NSX_INSB_IJNSB_IJS1D_NSC_ILi16EEEEEES1G_S1I_EEENSB_IJS1L_S1M_NSB_IJSZ_NSC_ILi8192EEEEEEEEEEEEEvEEEENS_8epilogue10collective6detail29Sm90TmaWarpSpecializedAdapterINS25_15DefaultEpilogueISN_NSB_IJNSB_IJlllEEESE_SZ_EEES2A_NS24_6thread17LinearCombinationISN_Li1EffLNS2B_9ScaleType4KindE0ELNS_15FloatRoundStyleE2ESN_EENS_4gemm15EpilogueDefaultEEEEEvvEEEEvNT_6ParamsE,@"STO_CUDA_ENTRY STV_DEFAULT"
_ZN7cutlass13device_kernelINS_4conv6kernel13ConvUniversalINS1_16ConvProblemShapeILNS1_8OperatorE0ELi2EEENS1_10collective14CollectiveConvINS1_46MainloopSm90TmaGmmaWarpSpecializedImplicitGemmILS5_0ELi4ELi2EN4cute5tupleIJNSA_1CILi2EEENSC_ILi1EEESE_EEENS1_36KernelImplicitTmaWarpSpecializedSm90ELi1EEENSB_IJNSC_ILi256EEENSC_ILi128EEENSB_IJNSC_ILi64EEEEEEEEENS_6half_tESN_NSA_8TiledMMAINSA_8MMA_AtomIJNSA_4SM904GMMA26MMA_64x128x16_F32F16F16_SSILNSR_5MajorE0ELST_0ELNSR_7ScaleInE1ELSU_1EEEEEENSA_6LayoutINSB_IJSE_SE_SE_EEENSB_IJNSC_ILi0EEESZ_SZ_EEEEENSB_IJNSA_10UnderscoreES12_S12_EEEEENS7_6detail26Sm90ImplicitGemmTileTraitsINSA_20SM90_TMA_LOAD_IM2COLENSA_14ComposedLayoutINSA_7SwizzleILi3ELi4ELi3EEENSA_18smem_ptr_flag_bitsILi16EEENSX_INSB_IJNSB_IJNSC_ILi8EEENSC_ILi32EEEEEENSB_IJSK_SE_EEENSB_IJSE_NSC_ILi4EEEEEEEEENSB_IJNSB_IJSK_NSC_ILi512EEEEEENSB_IJSE_SZ_EEENSB_IJSZ_NSC_ILi16384EEEEEEEEEEEEEvEENS16_INSA_23SM90_TMA_LOAD_MULTICASTENS18_IS1A_S1C_NSX_INSB_IJNSB_IJS1D_NSC_ILi16EEEEEES1G_S1I_EEENSB_IJS1L_S1M_NSB_IJSZ_NSC_ILi8192EEEEEEEEEEEEEvEEEENS_8epilogue10collective6detail29Sm90TmaWarpSpecializedAdapterINS25_15DefaultEpilogueISN_NSB_IJNSB_IJlllEEESE_SZ_EEES2A_NS24_6thread17LinearCombinationISN_Li1EffLNS2B_9ScaleType4KindE0ELNS_15FloatRoundStyleE2ESN_EENS_4gemm15EpilogueDefaultEEEEEvvEEEEvNT_6ParamsE:
[----:B------:R-:W0:Y:S01]  /*0000*/  LDC R1, c[0x0][0x28] ;  /* 0x00000a00ff017b82 */ /* 0x000e220000000800 */
[----:B------:R-:W1:Y:S01]  /*0010*/  S2R R6, SR_TID.X ;  /* 0x0000000000067919 */ /* 0x000e620000002100 */
[----:B------:R-:W-:Y:S01]  /*0020*/  ELECT P0, URZ, PT ;  /* 0x00000000003f782f */ /* 0x000fe20003800000 */
[----:B------:R-:W-:Y:S01]  /*0030*/  BSSY B0, `(.L_x_0) ;  /* 0x0000017000007945 */ /* 0x000fe20003800000 */
[----:B0-----:R-:W-:Y:S01]  /*0040*/  VIADD R1, R1, 0xfffffc10 ;  /* 0xfffffc1001017836 */ /* 0x001fe20000000000 */
[----:B------:R-:W0:Y:S01]  /*0050*/  S2R R7, SR_CTAID.X ;  /* 0x0000000000077919 */ /* 0x000e220000002500 */
[--C-:B-1----:R-:W-:Y:S02]  /*0060*/  SHF.R.U32.HI R0, RZ, 0x5, R6.reuse ;  /* 0x00000005ff007819 */ /* 0x102fe40000011606 */
[----:B------:R-:W-:-:S03]  /*0070*/  SHF.R.S32.HI R3, RZ, 0x1f, R6 ;  /* 0x0000001fff037819 */ /* 0x000fc60000011406 */
[----:B------:R-:W1:Y:S02]  /*0080*/  SHFL.IDX PT, R2, R0, RZ, 0x1f ;  /* 0x00001fff00027589 */ /* 0x000e6400000e0000 */
[----:B-1----:R-:W-:Y:S02]  /*0090*/  R2UR UR4, R2 ;  /* 0x00000000020472ca */ /* 0x002fe400000e0000 */
[----:B------:R-:W-:-:S06]  /*00a0*/  SHF.R.U32.HI R2, RZ, 0x7, R6 ;  /* 0x00000007ff027819 */ /* 0x000fcc0000011606 */
[----:B------:R-:W1:Y:S05]  /*00b0*/  SHFL.IDX PT, R2, R2, RZ, 0x1f ;  /* 0x00001fff02027589 */ /* 0x000e6a00000e0000 */
[----:B------:R-:W-:Y:S02]  /*00c0*/  USHF.R.S32.HI UR5, URZ, 0x1f, UR4 ;  /* 0x0000001f3f057899 */ /* 0x000fe40008011404 */
[----:B------:R-:W-:Y:S02]  /*00d0*/  ISETP.NE.OR P0, PT, RZ, UR4, !P0 ;  /* 0x00000004ff007c0c */ /* 0x000fe4000c705670 */
[----:B------:R-:W-:-:S04]  /*00e0*/  ULEA.HI UR5, UR5, UR4, URZ, 0x2 ;  /* 0x0000000405057291 */ /* 0x000fc8000f8f103f */
[----:B------:R-:W-:-:S04]  /*00f0*/  ULOP3.LUT UR5, UR5, 0xfffffffc, URZ, 0xc0, !UPT ;  /* 0xfffffffc05057892 */ /* 0x000fc8000f8ec03f */
[----:B------:R-:W-:-:S03]  /*0100*/  UIADD3 UR7, UR4, -UR5, URZ ;  /* 0x8000000504077290 */ /* 0x000fc6000fffe03f */
[----:B0-----:R-:W-:Y:S09]  /*0110*/  @P0 BRA `(.L_x_1) ;  /* 0x0000000000200947 */ /* 0x001ff20003800000 */
[----:B------:R-:W-:Y:S02]  /*0120*/  ULDC.64 UR4, c[0x0][0x198] ;  /* 0x0000660000047ab9 */ /* 0x000fe40000000a00 */
[----:B------:R-:W-:Y:S02]  /*0130*/  UIADD3 UR8, UP0, UR4, 0xf0, URZ ;  /* 0x000000f004087890 */ /* 0x000fe4000ff1e03f */
[----:B------:R-:W-:Y:S02]  /*0140*/  UIADD3 UR4, UP1, UR4, 0x1f0, URZ ;  /* 0x000001f004047890 */ /* 0x000fe4000ff3e03f */
[----:B------:R-:W-:Y:S02]  /*0150*/  UIADD3.X UR9, URZ, UR5, URZ, UP0, !UPT ;  /* 0x000000053f097290 */ /* 0x000fe400087fe43f */
[----:B------:R-:W-:-:S07]  /*0160*/  UIADD3.X UR5, URZ, UR5, URZ, UP1, !UPT ;  /* 0x000000053f057290 */ /* 0x000fce0008ffe43f */
[----:B------:R0:W-:Y:S02]  /*0170*/  UTMACCTL.PF [UR8] ;  /* 0x00000000080079b9 */ /* 0x0001e40008040000 */
[----:B------:R0:W-:Y:S02]  /*0180*/  UTMACCTL.PF [UR4] ;  /* 0x00000000040079b9 */ /* 0x0001e40008040000 */
[----:B0-----:R-:W-:Y:S01]  /*0190*/  NOP ;  /* 0x0000000000007918 */ /* 0x001fe20000000000 */
.L_x_1:
[----:B------:R-:W-:Y:S05]  /*01a0*/  BSYNC B0 ;  /* 0x0000000000007941 */ /* 0x000fea0003800000 */
.L_x_0:
[----:B------:R-:W0:Y:S01]  /*01b0*/  SHFL.IDX PT, R0, R0, RZ, 0x1f ;  /* 0x00001fff00007589 */ /* 0x000e2200000e0000 */
[----:B------:R-:W-:Y:S02]  /*01c0*/  LEA.HI R3, R3, R6, RZ, 0x7 ;  /* 0x0000000603037211 */ /* 0x000fe400078f38ff */
[----:B-1----:R-:W-:Y:S01]  /*01d0*/  R2UR UR12, R2 ;  /* 0x00000000020c72ca */ /* 0x002fe200000e0000 */
[----:B------:R-:W1:Y:S01]  /*01e0*/  S2R R9, SR_CTAID.Y ;  /* 0x0000000000097919 */ /* 0x000e620000002600 */
[----:B------:R-:W-:Y:S02]  /*01f0*/  LOP3.LUT R3, R3, 0xffffff80, RZ, 0xc0, !PT ;  /* 0xffffff8003037812 */ /* 0x000fe400078ec0ff */
[----:B------:R-:W-:-:S03]  /*0200*/  I2FP.F32.U32 R4, R7 ;  /* 0x0000000700047245 */ /* 0x000fc60000201000 */
[----:B------:R-:W-:-:S05]  /*0210*/  IMAD.IADD R11, R6, 0x1, -R3 ;  /* 0x00000001060b7824 */ /* 0x000fca00078e0a03 */
[----:B------:R-:W-:Y:S01]  /*0220*/  SHF.R.S32.HI R2, RZ, 0x1f, R11 ;  /* 0x0000001fff027819 */ /* 0x000fe2000001140b */
[----:B------:R-:W-:Y:S02]  /*0230*/  ULOP3.LUT UP0, URZ, UR12, UR7, URZ, 0xfc, !UPT ;  /* 0x000000070c3f7292 */ /* 0x000fe4000f80fc3f */
[----:B------:R-:W-:Y:S01]  /*0240*/  UISETP.NE.AND UP1, UPT, UR12, 0x1, UPT ;  /* 0x000000010c00788c */ /* 0x000fe2000bf25270 */
[----:B------:R-:W-:Y:S01]  /*0250*/  LEA.HI R2, R2, R11, RZ, 0x3 ;  /* 0x0000000b02027211 */ /* 0x000fe200078f18ff */
[----:B------:R-:W-:-:S03]  /*0260*/  USEL UR6, URZ, 0x1, UP0 ;  /* 0x000000013f067887 */ /* 0x000fc60008000000 */
[--C-:B------:R-:W-:Y:S01]  /*0270*/  SHF.R.S32.HI R3, RZ, 0x3, R2.reuse ;  /* 0x00000003ff037819 */ /* 0x100fe20000011402 */
[----:B------:R-:W-:Y:S01]  /*0280*/  USEL UR6, UR6, 0x2, UP1 ;  /* 0x0000000206067887 */ /* 0x000fe20008800000 */
[----:B0-----:R-:W-:Y:S02]  /*0290*/  ISETP.NE.AND P0, PT, R0, RZ, PT ;  /* 0x000000ff0000720c */ /* 0x001fe40003f05270 */
[----:B------:R-:W-:Y:S02]  /*02a0*/  SHF.R.S32.HI R2, RZ, 0x1f, R2 ;  /* 0x0000001fff027819 */ /* 0x000fe40000011402 */
[----:B------:R-:W-:Y:S02]  /*02b0*/  SHF.R.S32.HI R5, RZ, 0x1f, R0 ;  /* 0x0000001fff057819 */ /* 0x000fe40000011400 */
[----:B------:R-:W-:Y:S02]  /*02c0*/  LEA.HI R2, R2, R3, RZ, 0x2 ;  /* 0x0000000302027211 */ /* 0x000fe400078f10ff */
[----:B------:R-:W-:-:S05]  /*02d0*/  LEA.HI R5, R5, R0, RZ, 0x2 ;  /* 0x0000000005057211 */ /* 0x000fca00078f10ff */
[----:B-1----:R-:W-:Y:S05]  /*02e0*/  @P0 BRA `(.L_x_2) ;  /* 0x0000000000580947 */ /* 0x002fea0003800000 */
[----:B------:R-:W0:Y:S01]  /*02f0*/  S2UR UR10, SR_CgaCtaId ;  /* 0x00000000000a79c3 */ /* 0x000e220000008800 */
[----:B------:R-:W-:Y:S01]  /*0300*/  UMOV UR4, 0x400 ;  /* 0x0000040000047882 */ /* 0x000fe20000000000 */
[----:B------:R-:W-:Y:S01]  /*0310*/  UMOV UR5, 0x1 ;  /* 0x0000000100057882 */ /* 0x000fe20000000000 */
[----:B------:R-:W-:Y:S01]  /*0320*/  UMOV UR8, 0x2 ;  /* 0x0000000200087882 */ /* 0x000fe20000000000 */
[----:B------:R-:W-:Y:S01]  /*0330*/  ELECT P0, URZ, PT ;  /* 0x00000000003f782f */ /* 0x000fe20003800000 */
[----:B------:R-:W-:-:S04]  /*0340*/  UIADD3 UR8, -UR8, 0x100000, URZ ;  /* 0x0010000008087890 */ /* 0x000fc8000fffe13f */
[----:B------:R-:W-:Y:S02]  /*0350*/  USHF.L.U32 UR9, UR8, 0xb, URZ ;  /* 0x0000000b08097899 */ /* 0x000fe4000800063f */
[----:B------:R-:W-:Y:S02]  /*0360*/  USHF.L.U32 UR8, UR8, 0x1, URZ ;  /* 0x0000000108087899 */ /* 0x000fe4000800063f */
[----:B0-----:R-:W-:Y:S02]  /*0370*/  ULEA UR10, UR10, UR4, 0x18 ;  /* 0x000000040a0a7291 */ /* 0x001fe4000f8ec03f */
[----:B------:R-:W-:-:S04]  /*0380*/  UIADD3 UR4, -UR5, 0x100000, URZ ;  /* 0x0010000005047890 */ /* 0x000fc8000fffe13f */
[----:B------:R-:W-:Y:S02]  /*0390*/  USHF.L.U32 UR5, UR4, 0xb, URZ ;  /* 0x0000000b04057899 */ /* 0x000fe4000800063f */
[----:B------:R-:W-:Y:S01]  /*03a0*/  USHF.L.U32 UR4, UR4, 0x1, URZ ;  /* 0x0000000104047899 */ /* 0x000fe2000800063f */
[----:B------:R-:W0:Y:S11]  /*03b0*/  FENCE.VIEW.ASYNC.S ;  /* 0x00000000000073c6 */ /* 0x000e360000000000 */
[----:B0-----:R0:W1:Y:S01]  /*03c0*/  SYNCS.EXCH.64 URZ, [UR10+0x30000], UR4 ;  /* 0x030000040a3f75b2 */ /* 0x0010620008000100 */
[----:B------:R0:W2:Y:S01]  /*03d0*/  SYNCS.EXCH.64 URZ, [UR10+0x30020], UR8 ;  /* 0x030020080a3f75b2 */ /* 0x0000a20008000100 */
[----:B------:R0:W3:Y:S01]  /*03e0*/  SYNCS.EXCH.64 URZ, [UR10+0x30008], UR4 ;  /* 0x030008040a3f75b2 */ /* 0x0000e20008000100 */
[----:B------:R0:W4:Y:S01]  /*03f0*/  SYNCS.EXCH.64 URZ, [UR10+0x30028], UR8 ;  /* 0x030028080a3f75b2 */ /* 0x0001220008000100 */
[----:B------:R0:W0:Y:S01]  /*0400*/  SYNCS.EXCH.64 URZ, [UR10+0x30010], UR4 ;  /* 0x030010040a3f75b2 */ /* 0x0000220008000100 */
[----:B------:R0:W0:Y:S01]  /*0410*/  SYNCS.EXCH.64 URZ, [UR10+0x30030], UR8 ;  /* 0x030030080a3f75b2 */ /* 0x0000220008000100 */
[----:B------:R0:W0:Y:S01]  /*0420*/  SYNCS.EXCH.64 URZ, [UR10+0x30018], UR4 ;  /* 0x030018040a3f75b2 */ /* 0x0000220008000100 */
[----:B------:R0:W0:Y:S01]  /*0430*/  SYNCS.EXCH.64 URZ, [UR10+0x30038], UR8 ;  /* 0x030038080a3f75b2 */ /* 0x0000220008000100 */
[----:B------:R-:W-:Y:S01]  /*0440*/  NOP ;  /* 0x0000000000007918 */ /* 0x000fe20000000000 */
.L_x_2:
[----:B0-----:R-:W-:Y:S01]  /*0450*/  ULDC UR4, c[0x0][0x150] ;  /* 0x0000540000047ab9 */ /* 0x001fe20000000800 */
[----:B------:R-:W-:Y:S01]  /*0460*/  LOP3.LUT R2, R2, 0xfffffffc, RZ, 0xc0, !PT ;  /* 0xfffffffc02027812 */ /* 0x000fe200078ec0ff */
[----:B------:R-:W-:Y:S01]  /*0470*/  FMUL R4, R4, UR4 ;  /* 0x0000000404047c20 */ /* 0x000fe20008400000 */
[----:B------:R-:W-:Y:S01]  /*0480*/  LOP3.LUT R5, R5, 0x3ffffffc, RZ, 0xc0, !PT ;  /* 0x3ffffffc05057812 */ /* 0x000fe200078ec0ff */
[----:B------:R-:W-:Y:S01]  /*0490*/  ULDC UR4, c[0x0][0x154] ;  /* 0x0000550000047ab9 */ /* 0x000fe20000000800 */
[----:B------:R-:W-:Y:S01]  /*04a0*/  LOP3.LUT P0, RZ, R11, 0x7, RZ, 0xc0, !PT ;  /* 0x000000070bff7812 */ /* 0x000fe2000780c0ff */
[----:B------:R-:W-:Y:S01]  /*04b0*/  IMAD.IADD R2, R3, 0x1, -R2 ;  /* 0x0000000103027824 */ /* 0x000fe200078e0a02 */
[----:B------:R-:W-:Y:S01]  /*04c0*/  NOP ;  /* 0x0000000000007918 */ /* 0x000fe20000000000 */
[----:B------:R-:W0:Y:S01]  /*04d0*/  F2I.U32.TRUNC.NTZ R4, R4 ;  /* 0x0000000400047305 */ /* 0x000e22000020f000 */
[----:B------:R-:W-:Y:S01]  /*04e0*/  IMAD.IADD R5, R0, 0x1, -R5 ;  /* 0x0000000100057824 */ /* 0x000fe200078e0a05 */
[----:B------:R-:W-:-:S04]  /*04f0*/  NOP ;  /* 0x0000000000007918 */ /* 0x000fc80000000000 */
[----:B------:R-:W-:Y:S02]  /*0500*/  LEA R5, R5, R2, 0x2 ;  /* 0x0000000205057211 */ /* 0x000fe400078e10ff */
[----:B------:R-:W-:Y:S02]  /*0510*/  I2FP.F32.U32 R2, R9 ;  /* 0x0000000900027245 */ /* 0x000fe40000201000 */
[----:B------:R-:W-:-:S03]  /*0520*/  LEA.HI R0, R5, R5, RZ, 0x1 ;  /* 0x0000000505007211 */ /* 0x000fc600078f08ff */
[----:B------:R-:W-:Y:S01]  /*0530*/  FMUL R2, R2, UR4 ;  /* 0x0000000402027c20 */ /* 0x000fe20008400000 */
[----:B------:R-:W-:Y:S01]  /*0540*/  ULDC UR4, c[0x0][0x144] ;  /* 0x0000510000047ab9 */ /* 0x000fe20000000800 */
[----:B0-----:R-:W-:Y:S01]  /*0550*/  IMAD.MOV R8, RZ, RZ, -R4 ;  /* 0x000000ffff087224 */ /* 0x001fe200078e0a04 */
[----:B------:R-:W-:-:S03]  /*0560*/  LOP3.LUT R0, R0, 0xfffffffe, RZ, 0xc0, !PT ;  /* 0xfffffffe00007812 */ /* 0x000fc600078ec0ff */
[----:B------:R-:W-:Y:S01]  /*0570*/  IMAD R3, R8, UR4, R7 ;  /* 0x0000000408037c24 */ /* 0x000fe2000f8e0207 */
[----:B------:R-:W0:Y:S01]  /*0580*/  F2I.U32.TRUNC.NTZ R2, R2 ;  /* 0x0000000200027305 */ /* 0x000e22000020f000 */
[----:B------:R-:W5:Y:S01]  /*0590*/  LDC R8, c[0x0][0x140] ;  /* 0x00005000ff087b82 */ /* 0x000f620000000800 */
[----:B------:R-:W-:Y:S01]  /*05a0*/  IMAD.IADD R0, R5, 0x1, -R0 ;  /* 0x0000000105007824 */ /* 0x000fe200078e0a00 */
[----:B------:R-:W-:-:S04]  /*05b0*/  ULDC UR4, c[0x0][0x148] ;  /* 0x0000520000047ab9 */ /* 0x000fc80000000800 */
[----:B------:R-:W-:Y:S01]  /*05c0*/  ISETP.NE.AND P2, PT, R0, R3, PT ;  /* 0x000000030000720c */ /* 0x000fe20003f45270 */
[----:B------:R-:W-:-:S05]  /*05d0*/  IMAD.SHL.U32 R0, R5, 0x4, RZ ;  /* 0x0000000405007824 */ /* 0x000fca00078e00ff */
[----:B------:R-:W-:Y:S01]  /*05e0*/  LOP3.LUT R5, R5, 0xc, R0, 0x78, !PT ;  /* 0x0000000c05057812 */ /* 0x000fe200078e7800 */
[----:B0-----:R-:W-:-:S03]  /*05f0*/  IMAD.MOV R4, RZ, RZ, -R2 ;  /* 0x000000ffff047224 */ /* 0x001fc600078e0a02 */
[C---:B------:R-:W-:Y:S01]  /*0600*/  ISETP.LT.U32.AND P0, PT, R5.reuse, 0x2, !P0 ;  /* 0x000000020500780c */ /* 0x040fe20004701070 */
[----:B------:R-:W-:Y:S02]  /*0610*/  IMAD R3, R4, UR4, R9 ;  /* 0x0000000404037c24 */ /* 0x000fe4000f8e0209 */
[----:B------:R-:W-:Y:S02]  /*0620*/  @P2 LEA.HI R0, R5, R5, RZ, 0x1 ;  /* 0x0000000505002211 */ /* 0x000fe400078f08ff */
[----:B------:R-:W-:Y:S02]  /*0630*/  MOV R4, 0x1 ;  /* 0x0000000100047802 */ /* 0x000fe40000000f00 */
[----:B------:R-:W-:Y:S02]  /*0640*/  @P2 SHF.R.S32.HI R0, RZ, 0x1, R0 ;  /* 0x00000001ff002819 */ /* 0x000fe40000011400 */
[----:B-----5:R-:W-:Y:S02]  /*0650*/  ISETP.EQ.U32.AND P1, PT, R8, 0x1, PT ;  /* 0x000000010800780c */ /* 0x020fe40003f22070 */
[----:B------:R-:W-:-:S02]  /*0660*/  @P2 ISETP.NE.AND P3, PT, R0, R3, PT ;  /* 0x000000030000220c */ /* 0x000fc40003f65270 */
[----:B------:R-:W-:Y:S02]  /*0670*/  SEL R3, RZ, 0x1, !P0 ;  /* 0x00000001ff037807 */ /* 0x000fe40004000000 */
[----:B------:R-:W-:-:S04]  /*0680*/  @P2 SEL R4, RZ, 0x1, P3 ;  /* 0x00000001ff042807 */ /* 0x000fc80001800000 */
[----:B------:R-:W-:-:S03]  /*0690*/  LOP3.LUT R4, R4, R3, RZ, 0xc0, !PT ;  /* 0x0000000304047212 */ /* 0x000fc600078ec0ff */
[----:B------:R-:W-:Y:S05]  /*06a0*/  @!P1 BRA `(.L_x_3) ;  /* 0x0000000000089947 */ /* 0x000fea0003800000 */
[----:B-1234-:R-:W-:Y:S01]  /*06b0*/  UCGABAR_ARV ;  /* 0x00000000000079c7 */ /* 0x01efe20008000000 */
[----:B------:R-:W-:Y:S05]  /*06c0*/  BRA `(.L_x_4) ;  /* 0x0000000000047947 */ /* 0x000fea0003800000 */
.L_x_3:
[----:B-1234-:R-:W-:Y:S01]  /*06d0*/  NOP ;  /* 0x0000000000007918 */ /* 0x01efe20000000000 */
.L_x_4:
[----:B------:R-:W-:Y:S01]  /*06e0*/  ULDC.64 UR4, c[0x0][0x598] ;  /* 0x0001660000047ab9 */ /* 0x000fe20000000a00 */
[----:B------:R-:W-:Y:S01]  /*06f0*/  ULDC.64 UR20, c[0x0][0x208] ;  /* 0x0000820000147ab9 */ /* 0x000fe20000000a00 */
[----:B------:R-:W-:-:S04]  /*0700*/  ISETP.NE.U32.AND P0, PT, RZ, UR4, PT ;  /* 0x00000004ff007c0c */ /* 0x000fc8000bf05070 */
[----:B------:R-:W-:-:S13]  /*0710*/  ISETP.NE.AND.EX P0, PT, RZ, UR5, PT, P0 ;  /* 0x00000005ff007c0c */ /* 0x000fda000bf05300 */
[----:B------:R-:W-:Y:S05]  /*0720*/  @!P0 BRA `(.L_x_5) ;  /* 0x0000000000208947 */ /* 0x000fea0003800000 */
[----:B------:R-:W0:Y:S02]  /*0730*/  LDC.64 R2, c[0x0][0x598] ;  /* 0x00016600ff027b82 */ /* 0x000e240000000a00 */
[----:B0-----:R-:W2:Y:S02]  /*0740*/  LDG.E.64 R2, desc[UR20][R2.64] ;  /* 0x0000001402027981 */ /* 0x001ea4000c1e1b00 */
[----:B--2---:R-:W-:-:S04]  /*0750*/  ISETP.NE.U32.AND P0, PT, R2, RZ, PT ;  /* 0x000000ff0200720c */ /* 0x004fc80003f05070 */
[----:B------:R-:W-:-:S13]  /*0760*/  ISETP.NE.AND.EX P0, PT, R3, RZ, PT, P0 ;  /* 0x000000ff0300720c */ /* 0x000fda0003f05300 */
[----:B------:R-:W-:Y:S05]  /*0770*/  @!P0 BRA `(.L_x_5) ;  /* 0x00000000000c8947 */ /* 0x000fea0003800000 */
[----:B------:R-:W2:Y:S02]  /*0780*/  LD.E R2, desc[UR20][R2.64] ;  /* 0x0000001402027980 */ /* 0x000ea4000c101900 */
[----:B--2---:R-:W-:Y:S01]  /*0790*/  R2UR UR11, R2 ;  /* 0x00000000020b72ca */ /* 0x004fe200000e0000 */
[----:B------:R-:W-:-:S14]  /*07a0*/  BRA `(.L_x_6) ;  /* 0x0000000000247947 */ /* 0x000fdc0003800000 */
.L_x_5:
[----:B------:R-:W-:Y:S02]  /*07b0*/  ULDC.64 UR4, c[0x0][0x588] ;  /* 0x0001620000047ab9 */ /* 0x000fe40000000a00 */
[----:B------:R-:W-:-:S04]  /*07c0*/  ISETP.NE.U32.AND P0, PT, RZ, UR4, PT ;  /* 0x00000004ff007c0c */ /* 0x000fc8000bf05070 */
[----:B------:R-:W-:-:S13]  /*07d0*/  ISETP.NE.AND.EX P0, PT, RZ, UR5, PT, P0 ;  /* 0x00000005ff007c0c */ /* 0x000fda000bf05300 */
[----:B------:R-:W-:Y:S05]  /*07e0*/  @!P0 BRA `(.L_x_7) ;  /* 0x0000000000108947 */ /* 0x000fea0003800000 */
[----:B------:R-:W0:Y:S02]  /*07f0*/  LDC.64 R2, c[0x0][0x588] ;  /* 0x00016200ff027b82 */ /* 0x000e240000000a00 */
[----:B0-----:R-:W2:Y:S02]  /*0800*/  LDG.E R2, desc[UR20][R2.64] ;  /* 0x0000001402027981 */ /* 0x001ea4000c1e1900 */
[----:B--2---:R-:W-:Y:S01]  /*0810*/  R2UR UR11, R2 ;  /* 0x00000000020b72ca */ /* 0x004fe200000e0000 */
[----:B------:R-:W-:-:S14]  /*0820*/  BRA `(.L_x_6) ;  /* 0x0000000000047947 */ /* 0x000fdc0003800000 */
.L_x_7:
[----:B------:R-:W-:-:S05]  /*0830*/  ULDC UR11, c[0x0][0x580] ;  /* 0x00016000000b7ab9 */ /* 0x000fca0000000800 */
.L_x_6:
[----:B------:R-:W-:Y:S02]  /*0840*/  ULDC.64 UR4, c[0x0][0x5a0] ;  /* 0x0001680000047ab9 */ /* 0x000fe40000000a00 */
        /* <DEDUP_REMOVED lines=11> */
.L_x_8:
        /* <DEDUP_REMOVED lines=8> */
.L_x_10:
[----:B------:R-:W-:-:S05]  /*0980*/  ULDC UR22, c[0x0][0x584] ;  /* 0x0001610000167ab9 */ /* 0x000fca0000000800 */
.L_x_9:
[----:B------:R-:W-:Y:S01]  /*0990*/  ULDC UR4, c[0x0][0x3c4] ;  /* 0x0000f10000047ab9 */ /* 0x000fe20000000800 */
[----:B------:R-:W-:Y:S01]  /*09a0*/  ULDC.64 UR26, c[0x0][0x3c8] ;  /* 0x0000f200001a7ab9 */ /* 0x000fe20000000a00 */
[----:B------:R-:W-:-:S04]  /*09b0*/  UIADD3 UR4, UR4, 0x3f, URZ ;  /* 0x0000003f04047890 */ /* 0x000fc8000fffe03f */
[----:B------:R-:W-:-:S04]  /*09c0*/  USHF.R.S32.HI UR5, URZ, 0x1f, UR4 ;  /* 0x0000001f3f057899 */ /* 0x000fc80008011404 */
[----:B------:R-:W-:-:S04]  /*09d0*/  ULEA.HI UR4, UR5, UR4, URZ, 0x6 ;  /* 0x0000000405047291 */ /* 0x000fc8000f8f303f */
[----:B------:R-:W-:-:S04]  /*09e0*/  USHF.R.S32.HI UR4, URZ, 0x6, UR4 ;  /* 0x000000063f047899 */ /* 0x000fc80008011404 */
[----:B------:R-:W-:-:S04]  /*09f0*/  UIMAD UR5, UR4, UR26, URZ ;  /* 0x0000001a040572a4 */ /* 0x000fc8000f8e023f */
[----:B------:R-:W-:Y:S01]  /*0a00*/  UIMAD UR5, UR5, UR27, URZ ;  /* 0x0000001b050572a4 */ /* 0x000fe2000f8e023f */
[----:B------:R-:W-:Y:S11]  /*0a10*/  @!P1 BRA `(.L_x_11) ;  /* 0x00000000000c9947 */ /* 0x000ff60003800000 */
[----:B------:R-:W-:Y:S01]  /*0a20*/  UCGABAR_WAIT ;  /* 0x0000000000007dc7 */ /* 0x000fe20008000000 */
[----:B------:R-:W-:Y:S01]  /*0a30*/  CCTL.IVALL ;  /* 0x00000000ff00798f */ /* 0x000fe20002000000 */
[----:B------:R-:W-:Y:S05]  /*0a40*/  BRA `(.L_x_12) ;  /* 0x0000000000047947 */ /* 0x000fea0003800000 */
.L_x_11:
[----:B------:R-:W-:Y:S06]  /*0a50*/  BAR.SYNC.DEFER_BLOCKING 0x0 ;  /* 0x0000000000007b1d */ /* 0x000fec0000010000 */
.L_x_12:
[----:B------:R-:W-:-:S13]  /*0a60*/  ISETP.NE.AND P0, PT, RZ, UR12, PT ;  /* 0x0000000cff007c0c */ /* 0x000fda000bf05270 */
[----:B------:R-:W-:Y:S05]  /*0a70*/  @!P0 BRA `(.L_x_13) ;  /* 0x0000015800708947 */ /* 0x000fea0003800000 */
[----:B------:R-:W-:-:S06]  /*0a80*/  UISETP.NE.AND UP0, UPT, UR12, 0x1, UPT ;  /* 0x000000010c00788c */ /* 0x000fcc000bf05270 */
[----:B------:R-:W-:-:S13]  /*0a90*/  PLOP3.LUT P0, PT, PT, PT, UP0, 0x80, 0x0 ;  /* 0x000000000000781c */ /* 0x000fda0003f0f008 */
[----:B------:R-:W-:Y:S05]  /*0aa0*/  @P0 EXIT ;  /* 0x000000000000094d */ /* 0x000fea0003800000 */
[----:B------:R0:W-:Y:S01]  /*0ab0*/  STL [R1], RZ ;  /* 0x000000ff01007387 */ /* 0x0001e20000100800 */
[----:B------:R-:W-:Y:S01]  /*0ac0*/  UISETP.GE.AND UP0, UPT, UR5, 0x1, UPT ;  /* 0x000000010500788c */ /* 0x000fe2000bf06270 */
[----:B------:R-:W-:Y:S01]  /*0ad0*/  CS2R R86, SRZ ;  /* 0x0000000000567805 */ /* 0x000fe2000001ff00 */
[----:B------:R-:W-:Y:S01]  /*0ae0*/  UMOV UR4, URZ ;  /* 0x0000003f00047c82 */ /* 0x000fe20008000000 */
[----:B------:R0:W-:Y:S01]  /*0af0*/  STL [R1+0x4], RZ ;  /* 0x000004ff01007387 */ /* 0x0001e20000100800 */
[----:B------:R-:W-:Y:S02]  /*0b00*/  CS2R R152, SRZ ;  /* 0x0000000000987805 */ /* 0x000fe4000001ff00 */
[----:B------:R-:W-:Y:S02]  /*0b10*/  CS2R R154, SRZ ;  /* 0x00000000009a7805 */ /* 0x000fe4000001ff00 */
[----:B------:R-:W-:Y:S01]  /*0b20*/  PLOP3.LUT P0, PT, PT, PT, UP0, 0x80, 0x0 ;  /* 0x000000000000781c */ /* 0x000fe20003f0f008 */
[----:B------:R0:W-:Y:S01]  /*0b30*/  STL [R1+0x8], RZ ;  /* 0x000008ff01007387 */ /* 0x0001e20000100800 */
[----:B------:R-:W-:-:S02]  /*0b40*/  CS2R R156, SRZ ;  /* 0x00000000009c7805 */ /* 0x000fc4000001ff00 */
[----:B------:R-:W-:Y:S02]  /*0b50*/  CS2R R158, SRZ ;  /* 0x00000000009e7805 */ /* 0x000fe4000001ff00 */
[----:B------:R-:W-:Y:S01]  /*0b60*/  CS2R R160, SRZ ;  /* 0x0000000000a07805 */ /* 0x000fe2000001ff00 */
[----:B------:R0:W-:Y:S01]  /*0b70*/  STL [R1+0xc], RZ ;  /* 0x00000cff01007387 */ /* 0x0001e20000100800 */
[----:B------:R-:W-:Y:S02]  /*0b80*/  CS2R R162, SRZ ;  /* 0x0000000000a27805 */ /* 0x000fe4000001ff00 */
[----:B------:R-:W-:Y:S02]  /*0b90*/  CS2R R164, SRZ ;  /* 0x0000000000a47805 */ /* 0x000fe4000001ff00 */
[----:B------:R-:W-:Y:S01]  /*0ba0*/  CS2R R166, SRZ ;  /* 0x0000000000a67805 */ /* 0x000fe2000001ff00 */
        /* <DEDUP_REMOVED lines=116> */
[----:B------:R0:W-:Y:S04]  /*12f0*/  STL [R1+0x84], RZ ;  /* 0x000084ff01007387 */ /* 0x0001e80000100800 */
        /* <DEDUP_REMOVED lines=29> */
[----:B------:R0:W-:Y:S01]  /*14d0*/  STL [R1+0xfc], RZ ;  /* 0x0000fcff01007387 */ /* 0x0001e20000100800 */
[----:B------:R-:W-:Y:S05]  /*14e0*/  @!P0 BRA `(.L_x_14) ;  /* 0x0000002000e48947 */ /* 0x000fea0003800000 */
[----:B------:R-:W-:-:S04]  /*14f0*/  ULOP3.LUT UR4, UR6, 0x1, URZ, 0xfc, !UPT ;  /* 0x0000000106047892 */ /* 0x000fc8000f8efc3f */
[----:B------:R-:W-:-:S06]  /*1500*/  UISETP.NE.AND UP0, UPT, UR4, 0x3, UPT ;  /* 0x000000030400788c */ /* 0x000fcc000bf05270 */
[----:B------:R-:W-:-:S13]  /*1510*/  PLOP3.LUT P1, PT, PT, PT, UP0, 0x80, 0x0 ;  /* 0x000000000000781c */ /* 0x000fda0003f2f008 */
[----:B------:R-:W-:Y:S05]  /*1520*/  @!P1 BRA `(.L_x_15) ;  /* 0x0000000000049947 */ /* 0x000fea0003800000 */
[----:B------:R-:W-:Y:S01]  /*1530*/  BPT.TRAP 0x1 ;  /* 0x000000040000795c */ /* 0x000fe20000300000 */
.L_x_15:
[----:B------:R-:W1:Y:S01]  /*1540*/  S2UR UR7, SR_CgaCtaId ;  /* 0x00000000000779c3 */ /* 0x000e620000008800 */
[----:B------:R-:W-:Y:S01]  /*1550*/  SHF.L.U32 R0, RZ, 0x1f, RZ ;  /* 0x0000001fff007819 */ /* 0x000fe200000006ff */
[----:B------:R-:W-:Y:S02]  /*1560*/  UMOV UR4, 0x400 ;  /* 0x0000040000047882 */ /* 0x000fe40000000000 */
[----:B-1----:R-:W-:-:S12]  /*1570*/  ULEA UR4, UR7, UR4, 0x18 ;  /* 0x0000000407047291 */ /* 0x002fd8000f8ec03f */
.L_x_16:
[----:B-1----:R-:W-:-:S04]  /*1580*/  IMAD.U32 R3, RZ, RZ, UR4 ;  /* 0x00000004ff037e24 */ /* 0x002fc8000f8e00ff */
[----:B------:R1:W2:Y:S03]  /*1590*/  SYNCS.PHASECHK.TRANS64.TRYWAIT P1, [R3+URZ+0x30000], R0 ;  /* 0x03000000030075a7 */ /* 0x0002a6000802017f */
[----:B--2---:R-:W-:Y:S05]  /*15a0*/  @!P1 NANOSLEEP.SYNCS 0x989680 ;  /* 0x009896800000995d */ /* 0x004fea0003900000 */
[----:B------:R-:W2:Y:S02]  /*15b0*/  @!P1 SYNCS.PHASECHK.TRANS64 P1, [R3+URZ+0x30000], R0 ;  /* 0x03000000030095a7 */ /* 0x000ea4000802007f */
[----:B--2---:R-:W-:Y:S05]  /*15c0*/  @!P1 BRA `(.L_x_16) ;  /* 0xfffffffc00ec9947 */ /* 0x004fea000383ffff */
[----:B------:R-:W-:Y:S01]  /*15d0*/  UIADD3 UR7, UR4, 0x20000, URZ ;  /* 0x0002000004077890 */ /* 0x000fe2000fffe03f */
[----:B------:R-:W-:Y:S01]  /*15e0*/  WARPGROUP.ARRIVE ;  /* 0x00000000000079c5 */ /* 0x000fe20000000000 */
[----:B------:R-:W-:Y:S01]  /*15f0*/  USHF.R.U32.HI UR4, URZ, 0x4, UR4 ;  /* 0x000000043f047899 */ /* 0x000fe20008011604 */
[----:B------:R2:W-:Y:S01]  /*1600*/  STL [R1+0x174], R5 ;  /* 0x0001740501007387 */ /* 0x0005e20000100800 */
[----:B------:R-:W-:Y:S02]  /*1610*/  USHF.R.U32.HI UR7, URZ, 0x4, UR7 ;  /* 0x000000043f077899 */ /* 0x000fe40008011607 */
[----:B------:R-:W-:Y:S01]  /*1620*/  ULOP3.LUT UR4, UR4, 0x3fff, URZ, 0xc0, !UPT ;  /* 0x00003fff04047892 */ /* 0x000fe2000f8ec03f */
[----:B------:R3:W-:Y:S01]  /*1630*/  STL [R1+0x170], R4 ;  /* 0x0001700401007387 */ /* 0x0007e20000100800 */
[----:B------:R-:W-:Y:S02]  /*1640*/  ULOP3.LUT UR7, UR7, 0x3fff, URZ, 0xc0, !UPT ;  /* 0x00003fff07077892 */ /* 0x000fe4000f8ec03f */
[----:B------:R-:W-:-:S02]  /*1650*/  ULOP3.LUT UR4, UR4, 0x10000, URZ, 0xfc, !UPT ;  /* 0x0001000004047892 */ /* 0x000fc4000f8efc3f */
[----:B------:R-:W-:Y:S01]  /*1660*/  ULOP3.LUT UR8, UR7, 0x10000, URZ, 0xfc, !UPT ;  /* 0x0001000007087892 */ /* 0x000fe2000f8efc3f */
[----:B------:R-:W-:Y:S01]  /*1670*/  UMOV UR13, 0x40000040 ;  /* 0x40000040000d7882 */ /* 0x000fe20000000000 */
[----:B------:R-:W-:-:S03]  /*1680*/  UMOV UR15, 0x40000040 ;  /* 0x40000040000f7882 */ /* 0x000fc60000000000 */
[----:B------:R-:W-:Y:S02]  /*1690*/  UMOV UR12, UR4 ;  /* 0x00000004000c7c82 */ /* 0x000fe40008000000 */
[----:B------:R-:W-:Y:S02]  /*16a0*/  UMOV UR14, UR8 ;  /* 0x00000008000e7c82 */ /* 0x000fe40008000000 */
[----:B------:R-:W-:Y:S01]  /*16b0*/  HGMMA.64x128x16.F32 R68, gdesc[UR12], RZ, !UPT, gsb0 ;  /* 0x01e000000c4479f0 */ /* 0x000fe2000c0008ff */
[----:B------:R-:W-:Y:S01]  /*16c0*/  UIADD3 UR12, UR4, 0x200, URZ ;  /* 0x00000200040c7890 */ /* 0x000fe2000fffe03f */
[----:B------:R-:W-:Y:S01]  /*16d0*/  UMOV UR13, 0x40000040 ;  /* 0x40000040000d7882 */ /* 0x000fe20000000000 */
[----:B------:R-:W-:Y:S02]  /*16e0*/  WARPGROUP.DEPBAR.LE gsb0, 0x0 ;  /* 0x00008000000079c5 */ /* 0x000fe40000010000 */
[----:B------:R-:W-:Y:S01]  /*16f0*/  WARPGROUP.ARRIVE ;  /* 0x00000000000079c5 */ /* 0x000fe20000000000 */
[----:B------:R-:W-:Y:S01]  /*1700*/  IMAD.MOV.U32 R44, RZ, RZ, R88 ;  /* 0x000000ffff2c7224 */ /* 0x000fe200078e0058 */
[----:B------:R-:W-:Y:S01]  /*1710*/  MOV R41, R91 ;  /* 0x0000005b00297202 */ /* 0x000fe20000000f00 */
[----:B------:R-:W-:Y:S01]  /*1720*/  IMAD.MOV.U32 R43, RZ, RZ, R89 ;  /* 0x000000ffff2b7224 */ /* 0x000fe200078e0059 */
[----:B------:R-:W-:Y:S01]  /*1730*/  MOV R36, R96 ;  /* 0x0000006000247202 */ /* 0x000fe20000000f00 */
[----:B------:R-:W-:-:S02]  /*1740*/  IMAD.MOV.U32 R42, RZ, RZ, R90 ;  /* 0x000000ffff2a7224 */ /* 0x000fc400078e005a */
[----:B------:R-:W-:Y:S01]  /*1750*/  HGMMA.64x128x16.F32 R152, gdesc[UR12], RZ, !UPT, gsb0 ;  /* 0x01e000000c9879f0 */ /* 0x000fe2000c0008ff */
[----:B------:R-:W-:Y:S01]  /*1760*/  UIADD3 UR12, UR4, 0x400, URZ ;  /* 0x00000400040c7890 */ /* 0x000fe2000fffe03f */
[----:B------:R-:W-:Y:S01]  /*1770*/  IMAD.MOV.U32 R40, RZ, RZ, R92 ;  /* 0x000000ffff287224 */ /* 0x000fe200078e005c */
[----:B------:R-:W-:Y:S01]  /*1780*/  MOV R31, R101 ;  /* 0x00000065001f7202 */ /* 0x000fe20000000f00 */
        /* <DEDUP_REMOVED lines=11> */
[----:B-1----:R-:W-:Y:S01]  /*1840*/  MOV R0, R131 ;  /* 0x0000008300007202 */ /* 0x002fe20000000f00 */
[----:B------:R-:W-:Y:S01]  /*1850*/  IMAD.MOV.U32 R32, RZ, RZ, R100 ;  /* 0x000000ffff207224 */ /* 0x000fe200078e0064 */
[----:B------:R-:W-:Y:S01]  /*1860*/  UMOV UR13, 0x40000040 ;  /* 0x40000040000d7882 */ /* 0x000fe20000000000 */
        /* <DEDUP_REMOVED lines=14> */
[----:B------:R-:W-:-:S02]  /*1950*/  IMAD.MOV.U32 R22, RZ, RZ, R110 ;  /* 0x000000ffff167224 */ /* 0x000fc400078e006e */
[----:B------:R-:W-:Y:S02]  /*1960*/  IMAD.MOV.U32 R20, RZ, RZ, R112 ;  /* 0x000000ffff147224 */ /* 0x000fe400078e0070 */
[----:B------:R-:W-:Y:S02]  /*1970*/  IMAD.MOV.U32 R19, RZ, RZ, R113 ;  /* 0x000000ffff137224 */ /* 0x000fe400078e0071 */
[----:B------:R-:W-:Y:S01]  /*1980*/  IMAD.MOV.U32 R18, RZ, RZ, R114 ;  /* 0x000000ffff127224 */ /* 0x000fe200078e0072 */
[----:B------:R-:W-:Y:S01]  /*1990*/  MOV R232, R20 ;  /* 0x0000001400e87202 */ /* 0x000fe20000000f00 */
[----:B------:R-:W-:Y:S02]  /*19a0*/  IMAD.MOV.U32 R17, RZ, RZ, R115 ;  /* 0x000000ffff117224 */ /* 0x000fe400078e0073 */
[----:B------:R-:W-:Y:S02]  /*19b0*/  IMAD.MOV.U32 R15, RZ, RZ, R117 ;  /* 0x000000ffff0f7224 */ /* 0x000fe400078e0075 */
[----:B------:R-:W-:-:S02]  /*19c0*/  IMAD.MOV.U32 R14, RZ, RZ, R118 ;  /* 0x000000ffff0e7224 */ /* 0x000fc400078e0076 */
[----:B------:R-:W-:Y:S01]  /*19d0*/  IMAD.MOV.U32 R13, RZ, RZ, R119 ;  /* 0x000000ffff0d7224 */ /* 0x000fe200078e0077 */
[----:B------:R-:W-:Y:S01]  /*19e0*/  MOV R237, R15 ;  /* 0x0000000f00ed7202 */ /* 0x000fe20000000f00 */
[----:B------:R-:W-:Y:S02]  /*19f0*/  IMAD.MOV.U32 R12, RZ, RZ, R120 ;  /* 0x000000ffff0c7224 */ /* 0x000fe400078e0078 */
[----:B------:R-:W-:Y:S02]  /*1a00*/  IMAD.MOV.U32 R10, RZ, RZ, R122 ;  /* 0x000000ffff0a7224 */ /* 0x000fe400078e007a */
[----:B------:R-:W-:Y:S02]  /*1a10*/  IMAD.MOV.U32 R9, RZ, RZ, R123 ;  /* 0x000000ffff097224 */ /* 0x000fe400078e007b */
[----:B------:R-:W-:Y:S01]  /*1a20*/  IMAD.MOV.U32 R8, RZ, RZ, R124 ;  /* 0x000000ffff087224 */ /* 0x000fe200078e007c */
[----:B------:R-:W-:Y:S01]  /*1a30*/  MOV R242, R10 ;  /* 0x0000000a00f27202 */ /* 0x000fe20000000f00 */
[----:B------:R-:W-:-:S02]  /*1a40*/  IMAD.MOV.U32 R7, RZ, RZ, R125 ;  /* 0x000000ffff077224 */ /* 0x000fc400078e007d */
[----:B--2---:R-:W-:Y:S02]  /*1a50*/  IMAD.MOV.U32 R5, RZ, RZ, R127 ;  /* 0x000000ffff057224 */ /* 0x004fe400078e007f */
[----:B---3--:R-:W-:Y:S02]  /*1a60*/  IMAD.MOV.U32 R4, RZ, RZ, R128 ;  /* 0x000000ffff047224 */ /* 0x008fe400078e0080 */
[----:B------:R-:W-:Y:S01]  /*1a70*/  IMAD.MOV.U32 R3, RZ, RZ, R129 ;  /* 0x000000ffff037224 */ /* 0x000fe200078e0081 */
[----:B------:R-:W-:Y:S01]  /*1a80*/  MOV R247, R5 ;  /* 0x0000000500f77202 */ /* 0x000fe20000000f00 */
[----:B------:R-:W-:Y:S02]  /*1a90*/  IMAD.MOV.U32 R2, RZ, RZ, R130 ;  /* 0x000000ffff027224 */ /* 0x000fe400078e0082 */
[----:B------:R-:W-:Y:S02]  /*1aa0*/  IMAD.MOV.U32 R64, RZ, RZ, R68 ;  /* 0x000000ffff407224 */ /* 0x000fe400078e0044 */
[----:B------:R-:W-:-:S02]  /*1ab0*/  IMAD.MOV.U32 R63, RZ, RZ, R69 ;  /* 0x000000ffff3f7224 */ /* 0x000fc400078e0045 */
[----:B------:R-:W-:Y:S02]  /*1ac0*/  IMAD.MOV.U32 R62, RZ, RZ, R70 ;  /* 0x000000ffff3e7224 */ /* 0x000fe400078e0046 */
[----:B------:R-:W-:Y:S02]  /*1ad0*/  IMAD.MOV.U32 R60, RZ, RZ, R72 ;  /* 0x000000ffff3c7224 */ /* 0x000fe400078e0048 */
[----:B------:R-:W-:Y:S02]  /*1ae0*/  IMAD.MOV.U32 R59, RZ, RZ, R73 ;  /* 0x000000ffff3b7224 */ /* 0x000fe400078e0049 */
        /* <DEDUP_REMOVED lines=28> */
[----:B------:R-:W-:Y:S01]  /*1cb0*/  IMAD.MOV.U32 R238, RZ, RZ, R14 ;  /* 0x000000ffffee7224 */ /* 0x000fe200078e000e */
[----:B------:R-:W-:Y:S02]  /*1cc0*/  WARPGROUP.DEPBAR.LE gsb0, 0x0 ;  /* 0x00008000000079c5 */ /* 0x000fe40000010000 */
[----:B------:R-:W-:Y:S01]  /*1cd0*/  WARPGROUP.ARRIVE ;  /* 0x00000000000079c5 */ /* 0x000fe20000000000 */
[----:B------:R1:W-:Y:S01]  /*1ce0*/  STL.64 [R1+0x2e0], R214 ;  /* 0x0002e0d601007387 */ /* 0x0003e20000100a00 */
[----:B------:R-:W-:Y:S02]  /*1cf0*/  IMAD.MOV.U32 R239, RZ, RZ, R13 ;  /* 0x000000ffffef7224 */ /* 0x000fe400078e000d */
[----:B------:R-:W-:Y:S01]  /*1d00*/  IMAD.MOV.U32 R240, RZ, RZ, R12 ;  /* 0x000000fffff07224 */ /* 0x000fe200078e000c */
[----:B------:R2:W-:Y:S01]  /*1d10*/  STL.64 [R1+0x2d8], R212 ;  /* 0x0002d8d401007387 */ /* 0x0005e20000100a00 */
[----:B------:R-:W-:Y:S01]  /*1d20*/  HGMMA.64x128x16.F32 R88, gdesc[UR12], RZ, !UPT, gsb0 ;  /* 0x01e000000c5879f0 */ /* 0x000fe2000c0008ff */
[----:B------:R-:W-:Y:S01]  /*1d30*/  UIADD3 UR12, UR4, 0x600, URZ ;  /* 0x00000600040c7890 */ /* 0x000fe2000fffe03f */
[----:B------:R-:W-:Y:S01]  /*1d40*/  IMAD.MOV.U32 R241, RZ, RZ, R11 ;  /* 0x000000fffff17224 */ /* 0x000fe200078e000b */
[----:B------:R3:W-:Y:S01]  /*1d50*/  STL.64 [R1+0x2d0], R210 ;  /* 0x0002d0d201007387 */ /* 0x0007e20000100a00 */
[----:B------:R-:W-:Y:S01]  /*1d60*/  UMOV UR13, 0x40000040 ;  /* 0x40000040000d7882 */ /* 0x000fe20000000000 */
[----:B------:R-:W-:-:S02]  /*1d70*/  IMAD.MOV.U32 R243, RZ, RZ, R9 ;  /* 0x000000fffff37224 */ /* 0x000fc400078e0009 */
[----:B------:R4:W-:Y:S01]  /*1d80*/  STL.64 [R1+0x2c8], R208 ;  /* 0x0002c8d001007387 */ /* 0x0009e20000100a00 */
[----:B-1----:R-:W-:Y:S02]  /*1d90*/  IMAD.MOV.U32 R214, RZ, RZ, R38 ;  /* 0x000000ffffd67224 */ /* 0x002fe400078e0026 */
[----:B------:R-:W-:Y:S01]  /*1da0*/  IMAD.MOV.U32 R215, RZ, RZ, R37 ;  /* 0x000000ffffd77224 */ /* 0x000fe200078e0025 */
[----:B------:R1:W-:Y:S01]  /*1db0*/  STL.64 [R1+0x2c0], R206 ;  /* 0x0002c0ce01007387 */ /* 0x0003e20000100a00 */
[----:B--2---:R-:W-:Y:S01]  /*1dc0*/  MOV R212, R40 ;  /* 0x0000002800d47202 */ /* 0x004fe20000000f00 */
[----:B------:R-:W-:Y:S02]  /*1dd0*/  IMAD.MOV.U32 R213, RZ, RZ, R39 ;  /* 0x000000ffffd57224 */ /* 0x000fe400078e0027 */
[----:B------:R2:W-:Y:S01]  /*1de0*/  STL.64 [R1+0x2b8], R204 ;  /* 0x0002b8cc01007387 */ /* 0x0005e20000100a00 */
[----:B---3--:R-:W-:Y:S02]  /*1df0*/  IMAD.MOV.U32 R210, RZ, RZ, R42 ;  /* 0x000000ffffd27224 */ /* 0x008fe400078e002a */
[----:B------:R-:W-:Y:S01]  /*1e00*/  IMAD.MOV.U32 R211, RZ, RZ, R41 ;  /* 0x000000ffffd37224 */ /* 0x000fe200078e0029 */
[----:B------:R3:W-:Y:S01]  /*1e10*/  STL.64 [R1+0x2b0], R202 ;  /* 0x0002b0ca01007387 */ /* 0x0007e20000100a00 */
[----:B----4-:R-:W-:-:S02]  /*1e20*/  IMAD.MOV.U32 R208, RZ, RZ, R44 ;  /* 0x000000ffffd07224 */ /* 0x010fc400078e002c */
[----:B------:R-:W-:Y:S01]  /*1e30*/  IMAD.MOV.U32 R209, RZ, RZ, R43 ;  /* 0x000000ffffd17224 */ /* 0x000fe200078e002b */
[----:B------:R4:W-:Y:S01]  /*1e40*/  STL.64 [R1+0x2a8], R200 ;  /* 0x0002a8c801007387 */ /* 0x0009e20000100a00 */
[----:B-1----:R-:W-:Y:S01]  /*1e50*/  IMAD.MOV.U32 R206, RZ, RZ, R46 ;  /* 0x000000ffffce7224 */ /* 0x002fe200078e002e */
[----:B------:R-:W-:Y:S01]  /*1e60*/  MOV R207, R45 ;  /* 0x0000002d00cf7202 */ /* 0x000fe20000000f00 */
[----:B------:R-:W-:Y:S01]  /*1e70*/  IMAD.MOV.U32 R244, RZ, RZ, R8 ;  /* 0x000000fffff47224 */ /* 0x000fe200078e0008 */
[----:B------:R1:W-:Y:S01]  /*1e80*/  STL.64 [R1+0x2a0], R198 ;  /* 0x0002a0c601007387 */ /* 0x0003e20000100a00 */
[----:B--2---:R-:W-:Y:S02]  /*1e90*/  IMAD.MOV.U32 R204, RZ, RZ, R48 ;  /* 0x000000ffffcc7224 */ /* 0x004fe400078e0030 */
[----:B------:R-:W-:Y:S01]  /*1ea0*/  IMAD.MOV.U32 R205, RZ, RZ, R47 ;  /* 0x000000ffffcd7224 */ /* 0x000fe200078e002f */
[----:B------:R2:W-:Y:S01]  /*1eb0*/  STL.64 [R1+0x298], R196 ;  /* 0x000298c401007387 */ /* 0x0005e20000100a00 */
[----:B---3--:R-:W-:Y:S01]  /*1ec0*/  MOV R202, R50 ;  /* 0x0000003200ca7202 */ /* 0x008fe20000000f00 */
[----:B------:R-:W-:-:S02]  /*1ed0*/  IMAD.MOV.U32 R203, RZ, RZ, R49 ;  /* 0x000000ffffcb7224 */ /* 0x000fc400078e0031 */
[----:B------:R3:W-:Y:S01]  /*1ee0*/  STL.64 [R1+0x290], R194 ;  /* 0x000290c201007387 */ /* 0x0007e20000100a00 */
[----:B----4-:R-:W-:Y:S02]  /*1ef0*/  IMAD.MOV.U32 R200, RZ, RZ, R52 ;  /* 0x000000ffffc87224 */ /* 0x010fe400078e0034 */
[----:B------:R-:W-:Y:S01]  /*1f00*/  IMAD.MOV.U32 R201, RZ, RZ, R51 ;  /* 0x000000ffffc97224 */ /* 0x000fe200078e0033 */
[----:B------:R4:W-:Y:S01]  /*1f10*/  STL.64 [R1+0x288], R192 ;  /* 0x000288c001007387 */ /* 0x0009e20000100a00 */
[----:B-1----:R-:W-:Y:S02]  /*1f20*/  IMAD.MOV.U32 R198, RZ, RZ, R54 ;  /* 0x000000ffffc67224 */ /* 0x002fe400078e0036 */
[----:B------:R-:W-:Y:S01]  /*1f30*/  IMAD.MOV.U32 R199, RZ, RZ, R53 ;  /* 0x000000ffffc77224 */ /* 0x000fe200078e0035 */
[----:B------:R1:W-:Y:S01]  /*1f40*/  STL.64 [R1+0x280], R190 ;  /* 0x000280be01007387 */ /* 0x0003e20000100a00 */
[----:B--2---:R-:W-:Y:S01]  /*1f50*/  IMAD.MOV.U32 R196, RZ, RZ, R56 ;  /* 0x000000ffffc47224 */ /* 0x004fe200078e0038 */
[----:B------:R-:W-:Y:S01]  /*1f60*/  MOV R197, R55 ;  /* 0x0000003700c57202 */ /* 0x000fe20000000f00 */
[----:B------:R-:W-:Y:S01]  /*1f70*/  IMAD.MOV.U32 R245, RZ, RZ, R7 ;  /* 0x000000fffff57224 */ /* 0x000fe200078e0007 */
[----:B------:R2:W-:Y:S01]  /*1f80*/  STL.64 [R1+0x278], R188 ;  /* 0x000278bc01007387 */ /* 0x0005e20000100a00 */
[----:B---3--:R-:W-:-:S02]  /*1f90*/  IMAD.MOV.U32 R194, RZ, RZ, R58 ;  /* 0x000000ffffc27224 */ /* 0x008fc400078e003a */
[----:B------:R-:W-:Y:S01]  /*1fa0*/  IMAD.MOV.U32 R195, RZ, RZ, R57 ;  /* 0x000000ffffc37224 */ /* 0x000fe200078e0039 */
[----:B----4-:R-:W-:Y:S01]  /*1fb0*/  MOV R192, R60 ;  /* 0x0000003c00c07202 */ /* 0x010fe20000000f00 */
[----:B------:R-:W-:Y:S02]  /*1fc0*/  IMAD.MOV.U32 R193, RZ, RZ, R59 ;  /* 0x000000ffffc17224 */ /* 0x000fe400078e003b */
[----:B------:R-:W-:Y:S02]  /*1fd0*/  IMAD.MOV.U32 R246, RZ, RZ, R6 ;  /* 0x000000fffff67224 */ /* 0x000fe400078e0006 */
[----:B-1----:R-:W-:Y:S02]  /*1fe0*/  IMAD.MOV.U32 R190, RZ, RZ, R62 ;  /* 0x000000ffffbe7224 */ /* 0x002fe400078e003e */
[----:B------:R-:W-:Y:S02]  /*1ff0*/  IMAD.MOV.U32 R191, RZ, RZ, R61 ;  /* 0x000000ffffbf7224 */ /* 0x000fe400078e003d */
[----:B--2---:R-:W-:-:S02]  /*2000*/  IMAD.MOV.U32 R188, RZ, RZ, R64 ;  /* 0x000000ffffbc7224 */ /* 0x004fc400078e0040 */
[----:B------:R-:W-:Y:S02]  /*2010*/  IMAD.MOV.U32 R189, RZ, RZ, R63 ;  /* 0x000000ffffbd7224 */ /* 0x000fe400078e003f */
[----:B------:R-:W-:Y:S02]  /*2020*/  IMAD.MOV.U32 R248, RZ, RZ, R4 ;  /* 0x000000fffff87224 */ /* 0x000fe400078e0004 */
[----:B------:R-:W-:Y:S02]  /*2030*/  IMAD.MOV.U32 R249, RZ, RZ, R3 ;  /* 0x000000fffff97224 */ /* 0x000fe400078e0003 */
[----:B------:R-:W-:Y:S02]  /*2040*/  IMAD.MOV.U32 R250, RZ, RZ, R2 ;  /* 0x000000fffffa7224 */ /* 0x000fe400078e0002 */
[----:B------:R-:W-:Y:S01]  /*2050*/  IMAD.MOV.U32 R251, RZ, RZ, R0 ;  /* 0x000000fffffb7224 */ /* 0x000fe200078e0000 */
[----:B------:R-:W-:Y:S02]  /*2060*/  WARPGROUP.DEPBAR.LE gsb0, 0x0 ;  /* 0x00008000000079c5 */ /* 0x000fe40000010000 */
[----:B------:R-:W-:-:S06]  /*2070*/  WARPGROUP.ARRIVE ;  /* 0x00000000000079c5 */ /* 0x000fcc0000000000 */
[----:B------:R-:W-:Y:S01]  /*2080*/  HGMMA.64x128x16.F32 R24, gdesc[UR12], RZ, !UPT, gsb0 ;  /* 0x01e000000c1879f0 */ /* 0x000fe2000c0008ff */
[----:B------:R-:W-:Y:S02]  /*2090*/  UIADD3 UR12, UR4, 0x2, URZ ;  /* 0x00000002040c7890 */ /* 0x000fe4000fffe03f */
[----:B------:R-:W-:Y:S01]  /*20a0*/  UIADD3 UR14, UR8, 0x2, URZ ;  /* 0x00000002080e7890 */ /* 0x000fe2000fffe03f */
[----:B------:R-:W-:Y:S01]  /*20b0*/  UMOV UR13, 0x40000040 ;  /* 0x40000040000d7882 */ /* 0x000fe20000000000 */
[----:B------:R-:W-:Y:S01]  /*20c0*/  UMOV UR15, 0x40000040 ;  /* 0x40000040000f7882 */ /* 0x000fe20000000000 */
[----:B------:R-:W-:Y:S02]  /*20d0*/  WARPGROUP.DEPBAR.LE gsb0, 0x0 ;  /* 0x00008000000079c5 */ /* 0x000fe40000010000 */
[----:B------:R-:W-:-:S06]  /*20e0*/  WARPGROUP.ARRIVE ;  /* 0x00000000000079c5 */ /* 0x000fcc0000000000 */
[----:B------:R-:W-:Y:S03]  /*20f0*/  HGMMA.64x128x16.F32 R188, gdesc[UR12], R188, gsb0 ;  /* 0x01e000000cbc79f0 */ /* 0x000fe600080008bc */
[----:B------:R-:W-:Y:S02]  /*2100*/  WARPGROUP.DEPBAR.LE gsb0, 0x0 ;  /* 0x00008000000079c5 */ /* 0x000fe40000010000 */
[----:B------:R-:W-:Y:S04]  /*2110*/  STL.64 [R1], R188 ;  /* 0x000000bc01007387 */ /* 0x000fe80000100a00 */
[----:B------:R-:W-:Y:S04]  /*2120*/  STL.64 [R1+0x8], R190 ;  /* 0x000008be01007387 */ /* 0x000fe80000100a00 */
        /* <DEDUP_REMOVED lines=11> */
[----:B------:R1:W-:Y:S04]  /*21e0*/  STL.64 [R1+0x68], R214 ;  /* 0x000068d601007387 */ /* 0x0003e80000100a00 */
        /* <DEDUP_REMOVED lines=18> */
[----:B-1----:R-:W2:Y:S04]  /*2310*/  LDL.LU.64 R214, [R1+0x2e0] ;  /* 0x0002e00001d67983 */ /* 0x002ea80000300a00 */
[----:B------:R-:W2:Y:S04]  /*2320*/  LDL.LU.64 R212, [R1+0x2d8] ;  /* 0x0002d80001d47983 */ /* 0x000ea80000300a00 */
        /* <DEDUP_REMOVED lines=11> */
[----:B------:R-:W2:Y:S01]  /*23e0*/  LDL.LU.64 R188, [R1+0x278] ;  /* 0x0002780001bc7983 */ /* 0x000ea20000300a00 */
[----:B------:R-:W-:Y:S01]  /*23f0*/  UIADD3 UR12, UR4, 0x202, URZ ;  /* 0x00000202040c7890 */ /* 0x000fe2000fffe03f */
[----:B------:R-:W-:Y:S01]  /*2400*/  UMOV UR13, 0x40000040 ;  /* 0x40000040000d7882 */ /* 0x000fe20000000000 */
[----:B--2---:R-:W-:-:S07]  /*2410*/  WARPGROUP.ARRIVE ;  /* 0x00000000000079c5 */ /* 0x004fce0000000000 */
[----:B------:R-:W-:Y:S01]  /*2420*/  HGMMA.64x128x16.F32 R152, gdesc[UR12], R152, gsb0 ;  /* 0x01e000000c9879f0 */ /* 0x000fe20008000898 */
[----:B------:R-:W-:Y:S02]  /*2430*/  UIADD3 UR12, UR4, 0x402, URZ ;  /* 0x00000402040c7890 */ /* 0x000fe4000fffe03f */
[----:B------:R-:W-:Y:S02]  /*2440*/  WARPGROUP.DEPBAR.LE gsb0, 0x0 ;  /* 0x00008000000079c5 */ /* 0x000fe40000010000 */
        /* <DEDUP_REMOVED lines=32> */
[----:B-1----:R-:W2:Y:S04]  /*2650*/  LDL.LU.64 R152, [R1] ;  /* 0x0000000001987983 */ /* 0x002ea80000300a00 */
        /* <DEDUP_REMOVED lines=31> */
[----:B------:R-:W-:Y:S01]  /*2850*/  WARPGROUP.ARRIVE ;  /* 0x00000000000079c5 */ /* 0x000fe20000000000 */
[----:B------:R-:W-:-:S05]  /*2860*/  UMOV UR13, 0x40000040 ;  /* 0x40000040000d7882 */ /* 0x000fca0000000000 */
[----:B------:R-:W-:Y:S01]  /*2870*/  HGMMA.64x128x16.F32 R88, gdesc[UR12], R88, gsb0 ;  /* 0x01e000000c5879f0 */ /* 0x000fe20008000858 */
[----:B------:R-:W-:Y:S01]  /*2880*/  UIADD3 UR12, UR4, 0x602, URZ ;  /* 0x00000602040c7890 */ /* 0x000fe2000fffe03f */
[----:B------:R-:W-:Y:S01]  /*2890*/  UMOV UR13, 0x40000040 ;  /* 0x40000040000d7882 */ /* 0x000fe20000000000 */
[----:B------:R-:W-:Y:S02]  /*28a0*/  WARPGROUP.DEPBAR.LE gsb0, 0x0 ;  /* 0x00008000000079c5 */ /* 0x000fe40000010000 */
[----:B------:R-:W-:-:S07]  /*28b0*/  WARPGROUP.ARRIVE ;  /* 0x00000000000079c5 */ /* 0x000fce0000000000 */
[----:B------:R-:W-:Y:S01]  /*28c0*/  HGMMA.64x128x16.F32 R24, gdesc[UR12], R24, gsb0 ;  /* 0x01e000000c1879f0 */ /* 0x000fe20008000818 */
[----:B------:R-:W-:Y:S02]  /*28d0*/  UIADD3 UR12, UR4, 0x4, URZ ;  /* 0x00000004040c7890 */ /* 0x000fe4000fffe03f */
[----:B------:R-:W-:Y:S01]  /*28e0*/  UIADD3 UR14, UR8, 0x4, URZ ;  /* 0x00000004080e7890 */ /* 0x000fe2000fffe03f */
[----:B------:R-:W-:Y:S01]  /*28f0*/  UMOV UR13, 0x40000040 ;  /* 0x40000040000d7882 */ /* 0x000fe20000000000 */
[----:B------:R-:W-:Y:S01]  /*2900*/  UMOV UR15, 0x40000040 ;  /* 0x40000040000f7882 */ /* 0x000fe20000000000 */
[----:B------:R-:W-:Y:S02]  /*2910*/  WARPGROUP.DEPBAR.LE gsb0, 0x0 ;  /* 0x00008000000079c5 */ /* 0x000fe40000010000 */
[----:B--2---:R-:W-:-:S06]  /*2920*/  WARPGROUP.ARRIVE ;  /* 0x00000000000079c5 */ /* 0x004fcc0000000000 */
[----:B------:R-:W-:Y:S03]  /*2930*/  HGMMA.64x128x16.F32 R152, gdesc[UR12], R152, gsb0 ;  /* 0x01e000000c9879f0 */ /* 0x000fe60008000898 */
[----:B------:R-:W-:Y:S02]  /*2940*/  WARPGROUP.DEPBAR.LE gsb0, 0x0 ;  /* 0x00008000000079c5 */ /* 0x000fe40000010000 */
[----:B------:R-:W-:Y:S01]  /*2950*/  STL.64 [R1], R152 ;  /* 0x0000009801007387 */ /* 0x000fe20000100a00 */
[----:B------:R-:W-:Y:S01]  /*2960*/  MOV R2, R214 ;  /* 0x000000d600027202 */ /* 0x000fe20000000f00 */
[----:B------:R-:W-:Y:S01]  /*2970*/  IMAD.MOV.U32 R0, RZ, RZ, R215 ;  /* 0x000000ffff007224 */ /* 0x000fe200078e00d7 */
[----:B------:R-:W-:Y:S01]  /*2980*/  MOV R8, R210 ;  /* 0x000000d200087202 */ /* 0x000fe20000000f00 */
[----:B------:R1:W-:Y:S01]  /*2990*/  STL.64 [R1+0x8], R154 ;  /* 0x0000089a01007387 */ /* 0x0003e20000100a00 */
[----:B------:R-:W-:Y:S01]  /*29a0*/  IMAD.MOV.U32 R6, RZ, RZ, R212 ;  /* 0x000000ffff067224 */ /* 0x000fe200078e00d4 */
[----:B------:R-:W-:Y:S01]  /*29b0*/  MOV R12, R206 ;  /* 0x000000ce000c7202 */ /* 0x000fe20000000f00 */
[----:B------:R-:W-:Y:S01]  /*29c0*/  IMAD.MOV.U32 R3, RZ, RZ, R213 ;  /* 0x000000ffff037224 */ /* 0x000fe200078e00d5 */
[----:B------:R-:W2:Y:S01]  /*29d0*/  LDL.LU.64 R214, [R1+0x270] ;  /* 0x0002700001d67983 */ /* 0x000ea20000300a00 */
        /* <DEDUP_REMOVED lines=40> */
[----:B------:R-:W-:-:S02]  /*2c60*/  IMAD.MOV.U32 R220, RZ, RZ, R184 ;  /* 0x000000ffffdc7224 */ /* 0x000fc400078e00b8 */
[----:B------:R-:W-:Y:S01]  /*2c70*/  IMAD.MOV.U32 R221, RZ, RZ, R185 ;  /* 0x000000ffffdd7224 */ /* 0x000fe200078e00b9 */
[----:B------:R-:W2:Y:S01]  /*2c80*/  LDL.LU.64 R192, [R1+0x218] ;  /* 0x0002180001c07983 */ /* 0x000ea20000300a00 */
[----:B------:R-:W-:Y:S02]  /*2c90*/  IMAD.MOV.U32 R218, RZ, RZ, R182 ;  /* 0x000000ffffda7224 */ /* 0x000fe400078e00b6 */
[----:B------:R-:W-:Y:S01]  /*2ca0*/  IMAD.MOV.U32 R219, RZ, RZ, R183 ;  /* 0x000000ffffdb7224 */ /* 0x000fe200078e00b7 */
[----:B------:R-:W2:Y:S01]  /*2cb0*/  LDL.LU.64 R190, [R1+0x210] ;  /* 0x0002100001be7983 */ /* 0x000ea20000300a00 */
[----:B------:R-:W-:Y:S02]  /*2cc0*/  IMAD.MOV.U32 R216, RZ, RZ, R180 ;  /* 0x000000ffffd87224 */ /* 0x000fe400078e00b4 */
        /* <DEDUP_REMOVED lines=36> */
[----:B-1----:R-:W2:Y:S04]  /*2f10*/  LDL.LU.64 R154, [R1+0x180] ;  /* 0x00018000019a7983 */ /* 0x002ea80000300a00 */
[----:B------:R-:W2:Y:S01]  /*2f20*/  LDL.LU.64 R152, [R1+0x178] ;  /* 0x0001780001987983 */ /* 0x000ea20000300a00 */
[----:B------:R-:W-:Y:S01]  /*2f30*/  UIADD3 UR12, UR4, 0x204, URZ ;  /* 0x00000204040c7890 */ /* 0x000fe2000fffe03f */
[----:B------:R-:W-:Y:S01]  /*2f40*/  UMOV UR13, 0x40000040 ;  /* 0x40000040000d7882 */ /* 0x000fe20000000000 */
[----:B--2---:R-:W-:-:S07]  /*2f50*/  WARPGROUP.ARRIVE ;  /* 0x00000000000079c5 */ /* 0x004fce0000000000 */
[----:B------:R-:W-:Y:S01]  /*2f60*/  HGMMA.64x128x16.F32 R152, gdesc[UR12], R152, gsb0 ;  /* 0x01e000000c9879f0 */ /* 0x000fe20008000898 */
[----:B------:R-:W-:Y:S01]  /*2f70*/  UIADD3 UR12, UR4, 0x404, URZ ;  /* 0x00000404040c7890 */ /* 0x000fe2000fffe03f */
[----:B------:R-:W-:Y:S01]  /*2f80*/  UMOV UR13, 0x40000040 ;  /* 0x40000040000d7882 */ /* 0x000fe20000000000 */
        /* <DEDUP_REMOVED lines=15> */
[----:B-1----:R-:W2:Y:S04]  /*3080*/  LDL.LU R188, [R1] ;  /* 0x0000000001bc7983 */ /* 0x002ea80000300800 */
[----:B------:R-:W2:Y:S04]  /*3090*/  LDL.LU R189, [R1+0x4] ;  /* 0x0000040001bd7983 */ /* 0x000ea80000300800 */
[----:B------:R-:W2:Y:S04]  /*30a0*/  LDL.LU R190, [R1+0x8] ;  /* 0x0000080001be7983 */ /* 0x000ea80000300800 */
[----:B------:R-:W2:Y:S01]  /*30b0*/  LDL.LU R191, [R1+0xc] ;  /* 0x00000c0001bf7983 */ /* 0x000ea20000300800 */
[----:B------:R-:W-:-:S06]  /*30c0*/  WARPGROUP.ARRIVE ;  /* 0x00000000000079c5 */ /* 0x000fcc0000000000 */
[----:B------:R-:W-:Y:S01]  /*30d0*/  HGMMA.64x128x16.F32 R88, gdesc[UR12], R88, gsb0 ;  /* 0x01e000000c5879f0 */ /* 0x000fe20008000858 */
[----:B------:R-:W-:Y:S01]  /*30e0*/  UIADD3 UR12, UR4, 0x604, URZ ;  /* 0x00000604040c7890 */ /* 0x000fe2000fffe03f */
        /* <DEDUP_REMOVED lines=20> */
[----:B------:R-:W-:Y:S01]  /*3230*/  IMAD.MOV.U32 R208, RZ, RZ, R238 ;  /* 0x000000ffffd07224 */ /* 0x000fe200078e00ee */
[----:B------:R-:W-:Y:S02]  /*3240*/  WARPGROUP.DEPBAR.LE gsb0, 0x0 ;  /* 0x00008000000079c5 */ /* 0x000fe40000010000 */
[----:B------:R-:W-:-:S06]  /*3250*/  WARPGROUP.ARRIVE ;  /* 0x00000000000079c5 */ /* 0x000fcc0000000000 */
[----:B------:R-:W-:Y:S01]  /*3260*/  HGMMA.64x128x16.F32 R24, gdesc[UR12], R24, gsb0 ;  /* 0x01e000000c1879f0 */ /* 0x000fe20008000818 */
[----:B------:R-:W-:Y:S01]  /*3270*/  IMAD.MOV.U32 R209, RZ, RZ, R237 ;  /* 0x000000ffffd17224 */ /* 0x000fe200078e00ed */
[----:B------:R-:W-:Y:S01]  /*3280*/  MOV R237, R17 ;  /* 0x0000001100ed7202 */ /* 0x000fe20000000f00 */
[----:B------:R-:W-:Y:S02]  /*3290*/  IMAD.MOV.U32 R211, RZ, RZ, R235 ;  /* 0x000000ffffd37224 */ /* 0x000fe400078e00eb */
[----:B------:R-:W-:Y:S02]  /*32a0*/  IMAD.MOV.U32 R212, RZ, RZ, R234 ;  /* 0x000000ffffd47224 */ /* 0x000fe400078e00ea */
[----:B------:R-:W-:Y:S01]  /*32b0*/  IMAD.MOV.U32 R213, RZ, RZ, R233 ;  /* 0x000000ffffd57224 */ /* 0x000fe200078e00e9 */
[----:B------:R-:W-:Y:S01]  /*32c0*/  MOV R233, R21 ;  /* 0x0000001500e97202 */ /* 0x000fe20000000f00 */
        /* <DEDUP_REMOVED lines=16> */
[----:B------:R-:W-:Y:S01]  /*33d0*/  UIADD3 UR12, UR4, 0x6, URZ ;  /* 0x00000006040c7890 */ /* 0x000fe2000fffe03f */
[----:B------:R-:W-:Y:S01]  /*33e0*/  IMAD.MOV.U32 R231, RZ, RZ, R23 ;  /* 0x000000ffffe77224 */ /* 0x000fe200078e0017 */
[----:B------:R-:W-:Y:S01]  /*33f0*/  UIADD3 UR14, UR8, 0x6, URZ ;  /* 0x00000006080e7890 */ /* 0x000fe2000fffe03f */
[----:B------:R-:W-:Y:S01]  /*3400*/  IMAD.MOV.U32 R234, RZ, RZ, R20 ;  /* 0x000000ffffea7224 */ /* 0x000fe200078e0014 */
[----:B------:R-:W-:Y:S01]  /*3410*/  UMOV UR13, 0x40000040 ;  /* 0x40000040000d7882 */ /* 0x000fe20000000000 */
[----:B------:R-:W-:Y:S01]  /*3420*/  IMAD.MOV.U32 R235, RZ, RZ, R19 ;  /* 0x000000ffffeb7224 */ /* 0x000fe200078e0013 */
[----:B------:R-:W-:Y:S01]  /*3430*/  UMOV UR15, 0x40000040 ;  /* 0x40000040000f7882 */ /* 0x000fe20000000000 */
[----:B------:R1:W5:Y:S04]  /*3440*/  LDL.LU R5, [R1+0x174] ;  /* 0x0001740001057983 */ /* 0x0003680000300800 */
[----:B------:R1:W5:Y:S01]  /*3450*/  LDL.LU R4, [R1+0x170] ;  /* 0x0001700001047983 */ /* 0x0003620000300800 */
[----:B------:R-:W-:-:S02]  /*3460*/  WARPGROUP.DEPBAR.LE gsb0, 0x0 ;  /* 0x00008000000079c5 */ /* 0x000fc40000010000 */
[----:B--2---:R-:W-:-:S06]  /*3470*/  WARPGROUP.ARRIVE ;  /* 0x00000000000079c5 */ /* 0x004fcc0000000000 */
        /* <DEDUP_REMOVED lines=34> */
[----:B--2---:R-:W2:Y:S04]  /*36a0*/  LDL.LU.64 R214, [R1+0x168] ;  /* 0x0001680001d67983 */ /* 0x004ea80000300a00 */
        /* <DEDUP_REMOVED lines=20> */
[----:B------:R-:W-:-:S07]  /*37f0*/  WARPGROUP.ARRIVE ;  /* 0x00000000000079c5 */ /* 0x000fce0000000000 */
[----:B------:R-:W-:Y:S01]  /*3800*/  HGMMA.64x128x16.F32 R88, gdesc[UR12], R88, gsb0 ;  /* 0x01e000000c5879f0 */ /* 0x000fe20008000858 */
[----:B------:R-:W-:Y:S01]  /*3810*/  UIADD3 UR12, UR4, 0x606, URZ ;  /* 0x00000606040c7890 */ /* 0x000fe2000fffe03f */
[----:B------:R-:W-:Y:S02]  /*3820*/  UMOV UR13, 0x40000040 ;  /* 0x40000040000d7882 */ /* 0x000fe40000000000 */
[----:B------:R-:W-:Y:S01]  /*3830*/  UMOV UR4, 0x1 ;  /* 0x0000000100047882 */ /* 0x000fe20000000000 */
[----:B------:R-:W-:Y:S02]  /*3840*/  WARPGROUP.DEPBAR.LE gsb0, 0x0 ;  /* 0x00008000000079c5 */ /* 0x000fe40000010000 */
[----:B------:R-:W-:-:S06]  /*3850*/  WARPGROUP.ARRIVE ;  /* 0x00000000000079c5 */ /* 0x000fcc0000000000 */
[----:B-1----:R-:W-:Y:S03]  /*3860*/  HGMMA.64x128x16.F32 R24, gdesc[UR12], R24, gsb0 ;  /* 0x01e000000c1879f0 */ /* 0x002fe60008000818 */
[----:B------:R-:W-:Y:S02]  /*3870*/  WARPGROUP.DEPBAR.LE gsb0, 0x0 ;  /* 0x00008000000079c5 */ /* 0x000fe40000010000 */
.L_x_14:
[----:B------:R-:W-:-:S04]  /*3880*/  UISETP.LT.AND UP0, UPT, UR5, 0x1, UPT ;  /* 0x000000010500788c */ /* 0x000fc8000bf01270 */
[----:B------:R-:W-:-:S04]  /*3890*/  USEL UR7, UR5, 0x1, UP0 ;  /* 0x0000000105077887 */ /* 0x000fc80008000000 */
[----:B------:R-:W-:-:S04]  /*38a0*/  UIADD3 UR7, UR5, -UR7, URZ ;  /* 0x8000000705077290 */ /* 0x000fc8000fffe03f */
[----:B------:R-:W-:-:S06]  /*38b0*/  UISETP.GE.AND UP0, UPT, UR7, 0x1, UPT ;  /* 0x000000010700788c */ /* 0x000fcc000bf06270 */
[----:B------:R-:W-:-:S13]  /*38c0*/  PLOP3.LUT P1, PT, PT, PT, UP0, 0x80, 0x0 ;  /* 0x000000000000781c */ /* 0x000fda0003f2f008 */
[----:B------:R-:W-:Y:S05]  /*38d0*/  @!P1 BRA `(.L_x_17) ;  /* 0x0000002800b09947 */ /* 0x000fea0003800000 */
[----:B------:R-:W-:Y:S01]  /*38e0*/  IMAD.MOV.U32 R3, RZ, RZ, RZ ;  /* 0x000000ffff037224 */ /* 0x000fe200078e00ff */
[----:B------:R-:W-:Y:S02]  /*38f0*/  ULOP3.LUT UR23, UR6, 0x1, URZ, 0xfc, !UPT ;  /* 0x0000000106177892 */ /* 0x000fe4000f8efc3f */
[----:B------:R-:W-:Y:S01]  /*3900*/  UISETP.NE.U32.AND UP0, UPT, UR4, URZ, UPT ;  /* 0x0000003f0400728c */ /* 0x000fe2000bf05070 */
[----:B------:R-:W-:Y:S01]  /*3910*/  UMOV UR8, UR7 ;  /* 0x0000000700087c82 */ /* 0x000fe20008000000 */
[----:B------:R-:W-:-:S09]  /*3920*/  UMOV UR5, URZ ;  /* 0x0000003f00057c82 */ /* 0x000fd20008000000 */
.L_x_22:
[----:B------:R-:W-:-:S06]  /*3930*/  UISETP.NE.AND UP1, UPT, UR23, 0x3, UPT ;  /* 0x000000031700788c */ /* 0x000fcc000bf25270 */
[----:B------:R-:W-:-:S13]  /*3940*/  PLOP3.LUT P2, PT, PT, PT, UP1, 0x80, 0x0 ;  /* 0x000000000000781c */ /* 0x000fda0003f4f018 */
[----:B------:R-:W-:Y:S05]  /*3950*/  @!P2 BRA `(.L_x_18) ;  /* 0x000000000004a947 */ /* 0x000fea0003800000 */
[----:B------:R-:W-:Y:S01]  /*3960*/  BPT.TRAP 0x1 ;  /* 0x000000040000795c */ /* 0x000fe20000300000 */
.L_x_18:
[----:B------:R-:W1:Y:S01]  /*3970*/  S2UR UR10, SR_CgaCtaId ;  /* 0x00000000000a79c3 */ /* 0x000e620000008800 */
[----:B------:R-:W-:Y:S01]  /*3980*/  UMOV UR9, 0x400 ;  /* 0x0000040000097882 */ /* 0x000fe20000000000 */
[----:B------:R-:W-:Y:S01]  /*3990*/  SHF.L.U32 R2, R3, 0x1f, RZ ;  /* 0x0000001f03027819 */ /* 0x000fe200000006ff */
[----:B-1----:R-:W-:-:S04]  /*39a0*/  ULEA UR9, UR10, UR9, 0x18 ;  /* 0x000000090a097291 */ /* 0x002fc8000f8ec03f */
[----:B------:R-:W-:-:S12]  /*39b0*/  ULEA UR10, UR4, UR9, 0x3 ;  /* 0x00000009040a7291 */ /* 0x000fd8000f8e183f */
.L_x_19:
[----:B-1----:R-:W-:-:S04]  /*39c0*/  MOV R0, UR10 ;  /* 0x0000000a00007c02 */ /* 0x002fc80008000f00 */
[----:B------:R1:W2:Y:S03]  /*39d0*/  SYNCS.PHASECHK.TRANS64.TRYWAIT P1, [R0+URZ+0x30000], R2 ;  /* 0x03000002000075a7 */ /* 0x0002a6000802017f */
[----:B--2---:R-:W-:Y:S05]  /*39e0*/  @!P1 NANOSLEEP.SYNCS 0x989680 ;  /* 0x009896800000995d */ /* 0x004fea0003900000 */
[----:B------:R-:W2:Y:S02]  /*39f0*/  @!P1 SYNCS.PHASECHK.TRANS64 P1, [R0+URZ+0x30000], R2 ;  /* 0x03000002000095a7 */ /* 0x000ea4000802007f */
[----:B--2---:R-:W-:Y:S05]  /*3a00*/  @!P1 BRA `(.L_x_19) ;  /* 0xfffffffc00ec9947 */ /* 0x004fea000383ffff */
        /* <DEDUP_REMOVED lines=32> */
[----:B--2---:R-:W2:Y:S04]  /*3c10*/  LDL.LU.64 R24, [R1] ;  /* 0x0000000001187983 */ /* 0x004ea80000300a00 */
        /* <DEDUP_REMOVED lines=31> */
[----:B------:R-:W-:-:S02]  /*3e10*/  UIADD3 UR12, UR9, 0x20000, URZ ;  /* 0x00020000090c7890 */ /* 0x000fc4000fffe03f */
[----:B------:R-:W-:Y:S01]  /*3e20*/  USHF.R.U32.HI UR10, URZ, 0x4, UR9 ;  /* 0x000000043f0a7899 */ /* 0x000fe20008011609 */
[----:B-----5:R-:W-:Y:S01]  /*3e30*/  STL [R1+0x178], R5 ;  /* 0x0001780501007387 */ /* 0x020fe20000100800 */
[----:B------:R-:W-:Y:S02]  /*3e40*/  USHF.R.U32.HI UR12, URZ, 0x4, UR12 ;  /* 0x000000043f0c7899 */ /* 0x000fe4000801160c */
[----:B------:R-:W-:Y:S01]  /*3e50*/  ULOP3.LUT UR10, UR10, 0x3fff, URZ, 0xc0, !UPT ;  /* 0x00003fff0a0a7892 */ /* 0x000fe2000f8ec03f */
[----:B------:R3:W-:Y:S01]  /*3e60*/  STL [R1+0x174], R4 ;  /* 0x0001740401007387 */ /* 0x0007e20000100800 */
[----:B------:R-:W-:Y:S02]  /*3e70*/  ULOP3.LUT UR12, UR12, 0x3fff, URZ, 0xc0, !UPT ;  /* 0x00003fff0c0c7892 */ /* 0x000fe4000f8ec03f */
[----:B------:R-:W-:Y:S01]  /*3e80*/  ULOP3.LUT UR10, UR10, 0x10000, URZ, 0xfc, !UPT ;  /* 0x000100000a0a7892 */ /* 0x000fe2000f8efc3f */
[----:B------:R4:W-:Y:S01]  /*3e90*/  STL [R1+0x170], R3 ;  /* 0x0001700301007387 */ /* 0x0009e20000100800 */
[----:B------:R-:W-:-:S02]  /*3ea0*/  ULOP3.LUT UR12, UR12, 0x10000, URZ, 0xfc, !UPT ;  /* 0x000100000c0c7892 */ /* 0x000fc4000f8efc3f */
[----:B------:R-:W-:Y:S02]  /*3eb0*/  ULEA UR10, UR4, UR10, 0xb ;  /* 0x0000000a040a7291 */ /* 0x000fe4000f8e583f */
[----:B------:R-:W-:Y:S01]  /*3ec0*/  ULEA UR12, UR4, UR12, 0xa ;  /* 0x0000000c040c7291 */ /* 0x000fe2000f8e503f */
[----:B------:R-:W-:Y:S01]  /*3ed0*/  UMOV UR17, 0x40000040 ;  /* 0x4000004000117882 */ /* 0x000fe20000000000 */
[----:B------:R-:W-:-:S03]  /*3ee0*/  UMOV UR19, 0x40000040 ;  /* 0x4000004000137882 */ /* 0x000fc60000000000 */
[----:B------:R-:W-:Y:S02]  /*3ef0*/  UMOV UR16, UR10 ;  /* 0x0000000a00107c82 */ /* 0x000fe40008000000 */
[----:B------:R-:W-:Y:S01]  /*3f00*/  UMOV UR18, UR12 ;  /* 0x0000000c00127c82 */ /* 0x000fe20008000000 */
[----:B--2---:R-:W-:-:S06]  /*3f10*/  WARPGROUP.ARRIVE ;  /* 0x00000000000079c5 */ /* 0x004fcc0000000000 */
[----:B------:R-:W-:Y:S01]  /*3f20*/  HGMMA.64x128x16.F32 R24, gdesc[UR16], R24, UP0, gsb0 ;  /* 0x01e00000101879f0 */ /* 0x000fe2000b800818 */
[----:B------:R-:W-:Y:S01]  /*3f30*/  UIADD3 UR16, UR10, 0x200, URZ ;  /* 0x000002000a107890 */ /* 0x000fe2000fffe03f */
[----:B------:R-:W-:Y:S01]  /*3f40*/  UMOV UR17, 0x40000040 ;  /* 0x4000004000117882 */ /* 0x000fe20000000000 */
[----:B------:R-:W-:Y:S02]  /*3f50*/  WARPGROUP.DEPBAR.LE gsb0, 0x0 ;  /* 0x00008000000079c5 */ /* 0x000fe40000010000 */
[----:B------:R-:W-:Y:S01]  /*3f60*/  STL.64 [R1], R24 ;  /* 0x0000001801007387 */ /* 0x000fe20000100a00 */
[----:B-1----:R-:W-:Y:S01]  /*3f70*/  IMAD.MOV.U32 R2, RZ, RZ, R86 ;  /* 0x000000ffff027224 */ /* 0x002fe200078e0056 */
[----:B------:R-:W-:Y:S01]  /*3f80*/  MOV R0, R87 ;  /* 0x0000005700007202 */ /* 0x000fe20000000f00 */
[----:B---3--:R-:W-:Y:S01]  /*3f90*/  IMAD.MOV.U32 R4, RZ, RZ, R84 ;  /* 0x000000ffff047224 */ /* 0x008fe200078e0054 */
[----:B------:R1:W-:Y:S01]  /*3fa0*/  STL.64 [R1+0x8], R26 ;  /* 0x0000081a01007387 */ /* 0x0003e20000100a00 */
[----:B----4-:R-:W-:Y:S01]  /*3fb0*/  IMAD.MOV.U32 R3, RZ, RZ, R85 ;  /* 0x000000ffff037224 */ /* 0x010fe200078e0055 */
        /* <DEDUP_REMOVED lines=32> */
[----:B------:R-:W-:Y:S01]  /*41c0*/  WARPGROUP.ARRIVE ;  /* 0x00000000000079c5 */ /* 0x000fe20000000000 */
        /* <DEDUP_REMOVED lines=15> */
[----:B------:R-:W-:Y:S01]  /*42c0*/  HGMMA.64x128x16.F32 R152, gdesc[UR16], R152, UP0, gsb0 ;  /* 0x01e00000109879f0 */ /* 0x000fe2000b800898 */
        /* <DEDUP_REMOVED lines=29> */
[----:B------:R-:W-:-:S03]  /*44a0*/  IMAD.MOV.U32 R251, RZ, RZ, R29 ;  /* 0x000000fffffb7224 */ /* 0x000fc600078e001d */
        /* <DEDUP_REMOVED lines=11> */
[----:B------:R-:W-:-:S03]  /*4560*/  WARPGROUP.DEPBAR.LE gsb0, 0x0 ;  /* 0x00008000000079c5 */ /* 0x000fc60000010000 */
        /* <DEDUP_REMOVED lines=14> */
[----:B-1----:R-:W3:Y:S04]  /*4650*/  LDL.LU R188, [R1] ;  /* 0x0000000001bc7983 */ /* 0x002ee80000300800 */
[----:B------:R-:W3:Y:S04]  /*4660*/  LDL.LU R189, [R1+0x4] ;  /* 0x0000040001bd7983 */ /* 0x000ee80000300800 */
[----:B------:R-:W3:Y:S04]  /*4670*/  LDL.LU R190, [R1+0x8] ;  /* 0x0000080001be7983 */ /* 0x000ee80000300800 */
[----:B------:R-:W3:Y:S01]  /*4680*/  LDL.LU R191, [R1+0xc] ;  /* 0x00000c0001bf7983 */ /* 0x000ee20000300800 */
[----:B------:R-:W-:Y:S01]  /*4690*/  UIADD3 UR16, UR10, 0x400, URZ ;  /* 0x000004000a107890 */ /* 0x000fe2000fffe03f */
[----:B------:R-:W-:Y:S01]  /*46a0*/  WARPGROUP.ARRIVE ;  /* 0x00000000000079c5 */ /* 0x000fe20000000000 */
[----:B------:R-:W-:-:S07]  /*46b0*/  UMOV UR17, 0x40000040 ;  /* 0x4000004000117882 */ /* 0x000fce0000000000 */
[----:B------:R-:W-:Y:S01]  /*46c0*/  HGMMA.64x128x16.F32 R88, gdesc[UR16], R88, UP0, gsb0 ;  /* 0x01e00000105879f0 */ /* 0x000fe2000b800858 */
        /* <DEDUP_REMOVED lines=23> */
[----:B--2---:R-:W-:-:S06]  /*4840*/  WARPGROUP.ARRIVE ;  /* 0x00000000000079c5 */ /* 0x004fcc0000000000 */
[----:B------:R-:W-:Y:S01]  /*4850*/  HGMMA.64x128x16.F32 R24, gdesc[UR16], R24, UP0, gsb0 ;  /* 0x01e00000101879f0 */ /* 0x000fe2000b800818 */
        /* <DEDUP_REMOVED lines=26> */
[----:B------:R-:W-:Y:S01]  /*4a00*/  IMAD.MOV.U32 R251, RZ, RZ, R0 ;  /* 0x000000fffffb7224 */ /* 0x000fe200078e0000 */
[----:B------:R-:W-:Y:S02]  /*4a10*/  UIADD3 UR16, UR10, 0x2, URZ ;  /* 0x000000020a107890 */ /* 0x000fe4000fffe03f */
[----:B------:R-:W-:Y:S01]  /*4a20*/  UIADD3 UR18, UR12, 0x2, URZ ;  /* 0x000000020c127890 */ /* 0x000fe2000fffe03f */
[----:B------:R-:W-:Y:S01]  /*4a30*/  UMOV UR17, 0x40000040 ;  /* 0x4000004000117882 */ /* 0x000fe20000000000 */
[----:B------:R-:W-:Y:S01]  /*4a40*/  UMOV UR19, 0x40000040 ;  /* 0x4000004000137882 */ /* 0x000fe20000000000 */
[----:B------:R-:W-:Y:S02]  /*4a50*/  WARPGROUP.DEPBAR.LE gsb0, 0x0 ;  /* 0x00008000000079c5 */ /* 0x000fe40000010000 */
[----:B---3--:R-:W-:-:S06]  /*4a60*/  WARPGROUP.ARRIVE ;  /* 0x00000000000079c5 */ /* 0x008fcc0000000000 */
        /* <DEDUP_REMOVED lines=135> */
[----:B------:R-:W-:Y:S01]  /*52e0*/  IMAD.MOV.U32 R2, RZ, RZ, R214 ;  /* 0x000000ffff027224 */ /* 0x000fe200078e00d6 */
[----:B------:R-:W-:Y:S01]  /*52f0*/  MOV R7, R212 ;  /* 0x000000d400077202 */ /* 0x000fe20000000f00 */
[----:B------:R-:W-:Y:S01]  /*5300*/  IMAD.MOV.U32 R0, RZ, RZ, R215 ;  /* 0x000000ffff007224 */ /* 0x000fe200078e00d7 */
[----:B------:R1:W-:Y:S01]  /*5310*/  STL.64 [R1+0x8], R154 ;  /* 0x0000089a01007387 */ /* 0x0003e20000100a00 */
[----:B------:R-:W-:Y:S01]  /*5320*/  IMAD.MOV.U32 R6, RZ, RZ, R213 ;  /* 0x000000ffff067224 */ /* 0x000fe200078e00d5 */
[----:B------:R-:W-:Y:S01]  /*5330*/  MOV R11, R208 ;  /* 0x000000d0000b7202 */ /* 0x000fe20000000f00 */
[----:B------:R-:W-:Y:S01]  /*5340*/  IMAD.MOV.U32 R9, RZ, RZ, R210 ;  /* 0x000000ffff097224 */ /* 0x000fe200078e00d2 */
[----:B------:R-:W2:Y:S01]  /*5350*/  LDL.LU.64 R214, [R1+0x278] ;  /* 0x0002780001d67983 */ /* 0x000ea20000300a00 */
[----:B------:R-:W-:-:S02]  /*5360*/  IMAD.MOV.U32 R8, RZ, RZ, R211 ;  /* 0x000000ffff087224 */ /* 0x000fc400078e00d3 */
[----:B------:R-:W-:Y:S01]  /*5370*/  IMAD.MOV.U32 R10, RZ, RZ, R209 ;  /* 0x000000ffff0a7224 */ /* 0x000fe200078e00d1 */
[----:B------:R-:W2:Y:S01]  /*5380*/  LDL.LU.64 R212, [R1+0x270] ;  /* 0x0002700001d47983 */ /* 0x000ea20000300a00 */
[----:B------:R-:W-:Y:S01]  /*5390*/  IMAD.MOV.U32 R13, RZ, RZ, R206 ;  /* 0x000000ffff0d7224 */ /* 0x000fe200078e00ce */
[----:B------:R-:W-:Y:S01]  /*53a0*/  MOV R15, R204 ;  /* 0x000000cc000f7202 */ /* 0x000fe20000000f00 */
[----:B------:R-:W-:Y:S01]  /*53b0*/  IMAD.MOV.U32 R12, RZ, RZ, R207 ;  /* 0x000000ffff0c7224 */ /* 0x000fe200078e00cf */
[----:B------:R-:W2:Y:S01]  /*53c0*/  LDL.LU.64 R210, [R1+0x268] ;  /* 0x0002680001d27983 */ /* 0x000ea20000300a00 */
[----:B------:R-:W-:-:S03]  /*53d0*/  IMAD.MOV.U32 R14, RZ, RZ, R205 ;  /* 0x000000ffff0e7224 */ /* 0x000fc600078e00cd */
        /* <DEDUP_REMOVED lines=122> */
[----:B------:R-:W-:Y:S01]  /*5b80*/  UIADD3 UR14, UR10, 0x6, URZ ;  /* 0x000000060a0e7890 */ /* 0x000fe2000fffe03f */
[----:B------:R-:W-:Y:S01]  /*5b90*/  IMAD.MOV.U32 R207, RZ, RZ, R240 ;  /* 0x000000ffffcf7224 */ /* 0x000fe200078e00f0 */
[----:B------:R-:W-:Y:S01]  /*5ba0*/  MOV R240, R15 ;  /* 0x0000000f00f07202 */ /* 0x000fe20000000f00 */
[----:B------:R-:W-:Y:S01]  /*5bb0*/  IMAD.MOV.U32 R209, RZ, RZ, R238 ;  /* 0x000000ffffd17224 */ /* 0x000fe200078e00ee */
[----:B------:R-:W-:Y:S01]  /*5bc0*/  UMOV UR13, 0x40000040 ;  /* 0x40000040000d7882 */ /* 0x000fe20000000000 */
[----:B------:R-:W-:Y:S01]  /*5bd0*/  IMAD.MOV.U32 R210, RZ, RZ, R237 ;  /* 0x000000ffffd27224 */ /* 0x000fe200078e00ed */
[----:B------:R-:W-:Y:S01]  /*5be0*/  UMOV UR15, 0x40000040 ;  /* 0x40000040000f7882 */ /* 0x000fe20000000000 */
[----:B------:R-:W-:-:S02]  /*5bf0*/  WARPGROUP.DEPBAR.LE gsb0, 0x0 ;  /* 0x00008000000079c5 */ /* 0x000fc40000010000 */
[----:B------:R-:W-:Y:S01]  /*5c00*/  WARPGROUP.ARRIVE ;  /* 0x00000000000079c5 */ /* 0x000fe20000000000 */
[----:B------:R-:W-:Y:S01]  /*5c10*/  IMAD.MOV.U32 R211, RZ, RZ, R236 ;  /* 0x000000ffffd37224 */ /* 0x000fe200078e00ec */
[----:B------:R1:W5:Y:S04]  /*5c20*/  LDL.LU R5, [R1+0x178] ;  /* 0x0001780001057983 */ /* 0x0003680000300800 */
[----:B------:R-:W-:Y:S01]  /*5c30*/  HGMMA.64x128x16.F32 R24, gdesc[UR16], R24, gsb0 ;  /* 0x01e00000101879f0 */ /* 0x000fe20008000818 */
[----:B------:R-:W-:Y:S01]  /*5c40*/  IMAD.MOV.U32 R213, RZ, RZ, R234 ;  /* 0x000000ffffd57224 */ /* 0x000fe200078e00ea */
[----:B------:R-:W-:Y:S01]  /*5c50*/  MOV R236, R19 ;  /* 0x0000001300ec7202 */ /* 0x000fe20000000f00 */
[----:B------:R-:W-:Y:S02]  /*5c60*/  IMAD.MOV.U32 R214, RZ, RZ, R233 ;  /* 0x000000ffffd67224 */ /* 0x000fe400078e00e9 */
[----:B------:R-:W-:Y:S01]  /*5c70*/  IMAD.MOV.U32 R215, RZ, RZ, R232 ;  /* 0x000000ffffd77224 */ /* 0x000fe200078e00e8 */
[----:B------:R-:W-:Y:S01]  /*5c80*/  MOV R232, R23 ;  /* 0x0000001700e87202 */ /* 0x000fe20000000f00 */
        /* <DEDUP_REMOVED lines=15> */
[----:B------:R-:W-:Y:S01]  /*5d80*/  IMAD.MOV.U32 R251, RZ, RZ, R0 ;  /* 0x000000fffffb7224 */ /* 0x000fe200078e0000 */
[----:B------:R-:W-:Y:S01]  /*5d90*/  UIADD3 UR16, UR12, 0x6, URZ ;  /* 0x000000060c107890 */ /* 0x000fe2000fffe03f */
[----:B------:R-:W-:Y:S01]  /*5da0*/  IMAD.MOV.U32 R233, RZ, RZ, R22 ;  /* 0x000000ffffe97224 */ /* 0x000fe200078e0016 */
[----:B------:R1:W5:Y:S01]  /*5db0*/  LDL.LU R4, [R1+0x174] ;  /* 0x0001740001047983 */ /* 0x0003620000300800 */
[----:B------:R-:W-:Y:S01]  /*5dc0*/  IMAD.MOV.U32 R234, RZ, RZ, R21 ;  /* 0x000000ffffea7224 */ /* 0x000fe200078e0015 */
[----:B------:R-:W-:Y:S02]  /*5dd0*/  UMOV UR12, UR14 ;  /* 0x0000000e000c7c82 */ /* 0x000fe40008000000 */
[----:B------:R1:W5:Y:S01]  /*5de0*/  LDL.LU R3, [R1+0x170] ;  /* 0x0001700001037983 */ /* 0x0003620000300800 */
[----:B------:R-:W-:Y:S01]  /*5df0*/  UMOV UR14, UR16 ;  /* 0x00000010000e7c82 */ /* 0x000fe20008000000 */
        /* <DEDUP_REMOVED lines=60> */
[----:B------:R-:W-:Y:S01]  /*61c0*/  UMOV UR13, 0x40000040 ;  /* 0x40000040000d7882 */ /* 0x000fe20000000000 */
[----:B------:R-:W-:Y:S02]  /*61d0*/  WARPGROUP.DEPBAR.LE gsb0, 0x0 ;  /* 0x00008000000079c5 */ /* 0x000fe40000010000 */
[----:B------:R-:W-:-:S07]  /*61e0*/  WARPGROUP.ARRIVE ;  /* 0x00000000000079c5 */ /* 0x000fce0000000000 */
[----:B------:R-:W-:Y:S03]  /*61f0*/  HGMMA.64x128x16.F32 R24, gdesc[UR12], R24, gsb0 ;  /* 0x01e000000c1879f0 */ /* 0x000fe60008000818 */
[----:B------:R-:W-:Y:S02]  /*6200*/  WARPGROUP.DEPBAR.LE gsb0, 0x0 ;  /* 0x00008000000079c5 */ /* 0x000fe40000010000 */
[----:B-1----:R-:W-:Y:S05]  /*6210*/  @!P2 BRA `(.L_x_20) ;  /* 0x000000000004a947 */ /* 0x002fea0003800000 */
[----:B------:R-:W-:Y:S01]  /*6220*/  BPT.TRAP 0x1 ;  /* 0x000000040000795c */ /* 0x000fe20000300000 */
.L_x_20:
[----:B-----5:R-:W-:Y:S01]  /*6230*/  ISETP.NE.AND P1, PT, R4, RZ, PT ;  /* 0x000000ff0400720c */ /* 0x020fe20003f25270 */
[----:B------:R-:W-:Y:S01]  /*6240*/  UISETP.GT.U32.AND UP0, UPT, UR6, 0x1, UPT ;  /* 0x000000010600788c */ /* 0x000fe2000bf04070 */
[----:B------:R-:W-:-:S11]  /*6250*/  MOV R0, UR5 ;  /* 0x0000000500007c02 */ /* 0x000fd60008000f00 */
[----:B------:R-:W-:-:S05]  /*6260*/  @P1 LEA R0, R0, UR9, 0x3 ;  /* 0x0000000900001c11 */ /* 0x000fca000f8e18ff */
[----:B------:R-:W-:-:S05]  /*6270*/  @P1 VIADD R0, R0, 0x30020 ;  /* 0x0003002000001836 */ /* 0x000fca0000000000 */
[----:B------:R-:W-:-:S04]  /*6280*/  @P1 PRMT R0, R5, 0x654, R0 ;  /* 0x0000065405001816 */ /* 0x000fc80000000000 */
[----:B------:R1:W-:Y:S01]  /*6290*/  @P1 SYNCS.ARRIVE.TRANS64.RED.A1T0 RZ, [R0+URZ], RZ ;  /* 0x000000ff00ff19a7 */ /* 0x0003e2000810043f */
[----:B------:R-:W-:-:S13]  /*62a0*/  PLOP3.LUT P1, PT, PT, PT, UP0, 0x80, 0x0 ;  /* 0x000000000000781c */ /* 0x000fda0003f2f008 */
[----:B-1----:R-:W-:Y:S05]  /*62b0*/  @P1 BRA `(.L_x_21) ;  /* 0x0000000000041947 */ /* 0x002fea0003800000 */
[----:B------:R-:W-:Y:S01]  /*62c0*/  BPT.TRAP 0x1 ;  /* 0x000000040000795c */ /* 0x000fe20000300000 */
.L_x_21:
[----:B------:R-:W-:Y:S02]  /*62d0*/  UISETP.GT.AND UP2, UPT, UR8, 0x1, UPT ;  /* 0x000000010800788c */ /* 0x000fe4000bf44270 */
[----:B------:R-:W-:Y:S02]  /*62e0*/  UIADD3 UR4, UR4, 0x1, URZ ;  /* 0x0000000104047890 */ /* 0x000fe4000fffe03f */
[----:B------:R-:W-:Y:S02]  /*62f0*/  UIADD3 UR5, UR5, 0x1, URZ ;  /* 0x0000000105057890 */ /* 0x000fe4000fffe03f */
[----:B------:R-:W-:Y:S01]  /*6300*/  PLOP3.LUT P1, PT, PT, PT, UP2, 0x80, 0x0 ;  /* 0x000000000000781c */ /* 0x000fe20003f2f028 */
[----:B------:R-:W-:Y:S02]  /*6310*/  UISETP.NE.AND UP0, UPT, UR4, 0x4, UPT ;  /* 0x000000040400788c */ /* 0x000fe4000bf05270 */
[----:B------:R-:W-:Y:S02]  /*6320*/  UISETP.NE.AND UP1, UPT, UR5, 0x4, UPT ;  /* 0x000000040500788c */ /* 0x000fe4000bf25270 */
[----:B------:R-:W-:-:S02]  /*6330*/  USEL UR9, URZ, 0x1, UP0 ;  /* 0x000000013f097887 */ /* 0x000fc40008000000 */
[----:B------:R-:W-:Y:S02]  /*6340*/  USEL UR4, UR4, URZ, UP0 ;  /* 0x0000003f04047287 */ /* 0x000fe40008000000 */
[----:B------:R-:W-:Y:S02]  /*6350*/  UIADD3 UR8, UR8, -0x1, URZ ;  /* 0xffffffff08087890 */ /* 0x000fe4000fffe03f */
[----:B------:R-:W-:Y:S01]  /*6360*/  USEL UR5, UR5, URZ, UP1 ;  /* 0x0000003f05057287 */ /* 0x000fe20008800000 */
[----:B------:R-:W-:Y:S01]  /*6370*/  LOP3.LUT R3, R3, UR9, RZ, 0x3c, !PT ;  /* 0x0000000903037c12 */ /* 0x000fe2000f8e3cff */
[----:B------:R-:W-:Y:S01]  /*6380*/  UPLOP3.LUT UP0, UPT, UPT, UPT, UPT, 0x80, 0x0 ;  /* 0x000000000000789c */ /* 0x000fe20003f0f070 */
[----:B------:R-:W-:Y:S10]  /*6390*/  @P1 BRA `(.L_x_22) ;  /* 0xffffffd400641947 */ /* 0x000ff4000383ffff */
.L_x_17:
[----:B------:R-:W-:Y:S05]  /*63a0*/  @!P0 BRA `(.L_x_23) ;  /* 0x00000000004c8947 */ /* 0x000fea0003800000 */
[----:B------:R-:W-:-:S04]  /*63b0*/  ULOP3.LUT UR4, UR6, 0x1, URZ, 0xfc, !UPT ;  /* 0x0000000106047892 */ /* 0x000fc8000f8efc3f */
[----:B------:R-:W-:-:S06]  /*63c0*/  UISETP.NE.AND UP0, UPT, UR4, 0x3, UPT ;  /* 0x000000030400788c */ /* 0x000fcc000bf05270 */
[----:B------:R-:W-:-:S13]  /*63d0*/  PLOP3.LUT P0, PT, PT, PT, UP0, 0x80, 0x0 ;  /* 0x000000000000781c */ /* 0x000fda0003f0f008 */
[----:B------:R-:W-:Y:S05]  /*63e0*/  @!P0 BRA `(.L_x_24) ;  /* 0x0000000000048947 */ /* 0x000fea0003800000 */
[----:B------:R-:W-:Y:S01]  /*63f0*/  BPT.TRAP 0x1 ;  /* 0x000000040000795c */ /* 0x000fe20000300000 */
.L_x_24:
[----:B-----5:R-:W-:Y:S01]  /*6400*/  ISETP.NE.AND P0, PT, R4, RZ, PT ;  /* 0x000000ff0400720c */ /* 0x020fe20003f05270 */
[----:B------:R-:W-:-:S12]  /*6410*/  UISETP.GT.U32.AND UP0, UPT, UR6, 0x1, UPT ;  /* 0x000000010600788c */ /* 0x000fd8000bf04070 */
[----:B------:R-:W1:Y:S01]  /*6420*/  @P0 S2R R2, SR_CgaCtaId ;  /* 0x0000000000020919 */ /* 0x000e620000008800 */
[----:B------:R-:W-:-:S04]  /*6430*/  @P0 MOV R0, 0x400 ;  /* 0x0000040000000802 */ /* 0x000fc80000000f00 */
[----:B-1----:R-:W-:Y:S01]  /*6440*/  @P0 LEA R2, R2, R0, 0x18 ;  /* 0x0000000002020211 */ /* 0x002fe200078ec0ff */
[----:B------:R-:W-:-:S04]  /*6450*/  IMAD.U32 R0, RZ, RZ, UR7 ;  /* 0x00000007ff007e24 */ /* 0x000fc8000f8e00ff */
[----:B------:R-:W-:-:S05]  /*6460*/  @P0 IMAD.SHL.U32 R0, R0, 0x8, RZ ;  /* 0x0000000800000824 */ /* 0x000fca00078e00ff */
[----:B------:R-:W-:-:S04]  /*6470*/  @P0 LOP3.LUT R0, R0, 0x18, RZ, 0xc0, !PT ;  /* 0x0000001800000812 */ /* 0x000fc800078ec0ff */
[----:B------:R-:W-:-:S04]  /*6480*/  @P0 IADD3 R0, R2, 0x30020, R0 ;  /* 0x0003002002000810 */ /* 0x000fc80007ffe000 */
[----:B------:R-:W-:-:S04]  /*6490*/  @P0 PRMT R5, R5, 0x654, R0 ;  /* 0x0000065405050816 */ /* 0x000fc80000000000 */
[----:B------:R1:W-:Y:S01]  /*64a0*/  @P0 SYNCS.ARRIVE.TRANS64.RED.A1T0 RZ, [R5+URZ], RZ ;  /* 0x000000ff05ff09a7 */ /* 0x0003e2000810043f */
[----:B------:R-:W-:-:S13]  /*64b0*/  PLOP3.LUT P0, PT, PT, PT, UP0, 0x80, 0x0 ;  /* 0x000000000000781c */ /* 0x000fda0003f0f008 */
[----:B-1----:R-:W-:Y:S05]  /*64c0*/  @P0 BRA `(.L_x_23) ;  /* 0x0000000000040947 */ /* 0x002fea0003800000 */
[----:B------:R-:W-:Y:S01]  /*64d0*/  BPT.TRAP 0x1 ;  /* 0x000000040000795c */ /* 0x000fe20000300000 */
.L_x_23:
[----:B------:R-:W1:Y:S01]  /*64e0*/  S2R R2, SR_TID.X ;  /* 0x0000000000027919 */ /* 0x000e620000002100 */
[----:B------:R-:W-:Y:S01]  /*64f0*/  ULDC.64 UR4, c[0x0][0x280] ;  /* 0x0000a00000047ab9 */ /* 0x000fe20000000a00 */
[----:B-----5:R-:W2:Y:S01]  /*6500*/  S2R R4, SR_CTAID.Y ;  /* 0x0000000000047919 */ /* 0x020ea20000002600 */
[----:B------:R-:W3:Y:S01]  /*6510*/  S2R R5, SR_CTAID.X ;  /* 0x0000000000057919 */ /* 0x000ee20000002500 */
[----:B-1----:R-:W-:-:S04]  /*6520*/  SHF.R.S32.HI R0, RZ, 0x1f, R2 ;  /* 0x0000001fff007819 */ /* 0x002fc80000011402 */
[----:B------:R-:W-:Y:S02]  /*6530*/  LEA.HI R0, R0, R2, RZ, 0x7 ;  /* 0x0000000200007211 */ /* 0x000fe400078f38ff */
[----:B--2---:R-:W-:Y:S02]  /*6540*/  SHF.L.U32 R4, R4, 0x7, RZ ;  /* 0x0000000704047819 */ /* 0x004fe400000006ff */
[----:B------:R-:W-:Y:S02]  /*6550*/  LOP3.LUT R0, R0, 0xffffff80, RZ, 0xc0, !PT ;  /* 0xffffff8000007812 */ /* 0x000fe400078ec0ff */
[----:B------:R-:W-:Y:S02]  /*6560*/  ISETP.GE.AND P0, PT, R4, UR5, PT ;  /* 0x0000000504007c0c */ /* 0x000fe4000bf06270 */
[----:B------:R-:W-:-:S04]  /*6570*/  IADD3 R0, R2, -R0, RZ ;  /* 0x8000000002007210 */ /* 0x000fc80007ffe0ff */
[----:B------:R-:W-:-:S04]  /*6580*/  SHF.R.S32.HI R3, RZ, 0x1f, R0 ;  /* 0x0000001fff037819 */ /* 0x000fc80000011400 */
[CC--:B------:R-:W-:Y:S02]  /*6590*/  LEA.HI R2, R3.reuse, R0.reuse, RZ, 0x2 ;  /* 0x0000000003027211 */ /* 0x0c0fe400078f10ff */
[----:B------:R-:W-:Y:S02]  /*65a0*/  LEA.HI R3, R3, R0, RZ, 0x5 ;  /* 0x0000000003037211 */ /* 0x000fe400078f28ff */
[--C-:B------:R-:W-:Y:S02]  /*65b0*/  SHF.R.S32.HI R14, RZ, 0x2, R2.reuse ;  /* 0x00000002ff0e7819 */ /* 0x100fe40000011402 */
[----:B------:R-:W-:Y:S02]  /*65c0*/  SHF.R.S32.HI R15, RZ, 0x1f, R2 ;  /* 0x0000001fff0f7819 */ /* 0x000fe40000011402 */
[----:B------:R-:W-:Y:S02]  /*65d0*/  LOP3.LUT R2, R2, 0x7ffffffc, RZ, 0xc0, !PT ;  /* 0x7ffffffc02027812 */ /* 0x000fe400078ec0ff */
[----:B------:R-:W-:-:S03]  /*65e0*/  LEA.HI R15, R15, R14, RZ, 0x3 ;  /* 0x0000000e0f0f7211 */ /* 0x000fc600078f18ff */
[----:B------:R-:W-:Y:S01]  /*65f0*/  IMAD.IADD R2, R0, 0x1, -R2 ;  /* 0x0000000100027824 */ /* 0x000fe200078e0a02 */
[----:B------:R-:W-:-:S03]  /*6600*/  LOP3.LUT R15, R15, 0xfffffff8, RZ, 0xc0, !PT ;  /* 0xfffffff80f0f7812 */ /* 0x000fc600078ec0ff */
[----:B------:R-:W-:Y:S02]  /*6610*/  IMAD.SHL.U32 R0, R2, 0x2, RZ ;  /* 0x0000000202007824 */ /* 0x000fe400078e00ff */
[----:B------:R-:W-:-:S03]  /*6620*/  IMAD.IADD R14, R14, 0x1, -R15 ;  /* 0x000000010e0e7824 */ /* 0x000fc600078e0a0f */
[----:B------:R-:W-:Y:S02]  /*6630*/  SHF.R.S32.HI R2, RZ, 0x1f, R0 ;  /* 0x0000001fff027819 */ /* 0x000fe40000011400 */
[----:B------:R-:W-:Y:S02]  /*6640*/  IADD3 R10, P1, R4, R0, RZ ;  /* 0x00000000040a7210 */ /* 0x000fe40007f3e0ff */
[----:B------:R-:W-:Y:S02]  /*6650*/  IADD3 R0, -R0, UR5, -R4 ;  /* 0x0000000500007c10 */ /* 0x000fe4000fffe904 */
[----:B------:R-:W-:Y:S01]  /*6660*/  LEA.HI.X.SX32 R11, R4, R2, 0x1, P1 ;  /* 0x00000002040b7211 */ /* 0x000fe200008f0eff */
[----:B---3--:R-:W-:Y:S01]  /*6670*/  IMAD.SHL.U32 R4, R5, 0x100, RZ ;  /* 0x0000010005047824 */ /* 0x008fe200078e00ff */
[----:B------:R-:W-:Y:S02]  /*6680*/  SHF.R.S32.HI R15, RZ, 0x1f, R14 ;  /* 0x0000001fff0f7819 */ /* 0x000fe4000001140e */
[----:B------:R-:W-:-:S02]  /*6690*/  SHF.R.S32.HI R2, RZ, 0x5, R3 ;  /* 0x00000005ff027819 */ /* 0x000fc40000011403 */
[----:B------:R-:W-:Y:S01]  /*66a0*/  ISETP.GE.OR P0, PT, R4, UR4, P0 ;  /* 0x0000000404007c0c */ /* 0x000fe20008706670 */
[----:B------:R-:W-:-:S04]  /*66b0*/  IMAD.WIDE R12, R5, 0x100, R14 ;  /* 0x00000100050c7825 */ /* 0x000fc800078e020e */
[----:B------:R-:W-:-:S04]  /*66c0*/  IMAD.WIDE R12, R2, 0x10, R12 ;  /* 0x00000010020c7825 */ /* 0x000fc800078e020c */
[----:B------:R-:W-:-:S05]  /*66d0*/  IMAD R2, R2, -0x10, -R4 ;  /* 0xfffffff002027824 */ /* 0x000fca00078e0a04 */
[----:B------:R-:W-:Y:S01]  /*66e0*/  IADD3 R14, R2, UR4, -R14 ;  /* 0x00000004020e7c10 */ /* 0x000fe2000fffe80e */
[----:B------:R-:W-:Y:S06]  /*66f0*/  @P0 EXIT ;  /* 0x000000000000094d */ /* 0x000fec0003800000 */
[----:B------:R-:W-:Y:S01]  /*6700*/  FSETP.NEU.AND P2, PT, RZ, UR22, PT ;  /* 0x00000016ff007c0b */ /* 0x000fe2000bf4d000 */
[----:B------:R-:W-:Y:S01]  /*6710*/  ULDC.64 UR14, c[0x0][0x5d0] ;  /* 0x00017400000e7ab9 */ /* 0x000fe20000000a00 */
[----:B------:R-:W-:Y:S01]  /*6720*/  ISETP.GT.AND P0, PT, R14, RZ, PT ;  /* 0x000000ff0e00720c */ /* 0x000fe20003f04270 */
[----:B------:R-:W-:Y:S01]  /*6730*/  IMAD R2, R13, UR14, RZ ;  /* 0x0000000e0d027c24 */ /* 0x000fe2000f8e02ff */
[----:B------:R-:W-:Y:S02]  /*6740*/  USHF.L.U64.HI UR5, UR14, 0x3, UR15 ;  /* 0x000000030e057899 */ /* 0x000fe4000801020f */
[----:B------:R-:W-:Y:S01]  /*6750*/  IMAD.WIDE.U32 R4, R12, UR14, R10 ;  /* 0x0000000e0c047c25 */ /* 0x000fe2000f8e000a */
[----:B------:R-:W-:Y:S01]  /*6760*/  USHF.L.U32 UR4, UR14, 0x3, URZ ;  /* 0x000000030e047899 */ /* 0x000fe2000800063f */
[----:B------:R-:W-:Y:S02]  /*6770*/  ISETP.GT.AND P1, PT, R0, RZ, P0 ;  /* 0x000000ff0000720c */ /* 0x000fe40000724270 */
[----:B------:R-:W-:-:S04]  /*6780*/  IMAD R2, R12, UR15, R2 ;  /* 0x0000000f0c027c24 */ /* 0x000fc8000f8e0202 */
[----:B------:R-:W-:Y:S01]  /*6790*/  IMAD.IADD R3, R5, 0x1, R2 ;  /* 0x0000000105037824 */ /* 0x000fe200078e0202 */
[----:B------:R-:W-:Y:S06]  /*67a0*/  @!P2 BRA `(.L_x_25) ;  /* 0x000000b000c0a947 */ /* 0x000fec0003800000 */
[----:B------:R-:W-:Y:S01]  /*67b0*/  ULDC.64 UR6, c[0x0][0x5c8] ;  /* 0x0001720000067ab9 */ /* 0x000fe20000000a00 */
[----:B------:R-:W-:Y:S01]  /*67c0*/  ULDC.64 UR16, c[0x0][0x5b0] ;  /* 0x00016c0000107ab9 */ /* 0x000fe20000000a00 */
[C---:B------:R-:W-:Y:S01]  /*67d0*/  LEA R2, P2, R4.reuse, UR6, 0x1 ;  /* 0x0000000604027c11 */ /* 0x040fe2000f8408ff */
[----:B------:R-:W-:Y:S01]  /*67e0*/  IMAD R6, R13, UR16, RZ ;  /* 0x000000100d067c24 */ /* 0x000fe2000f8e02ff */
[----:B------:R-:W-:Y:S01]  /*67f0*/  ULDC.64 UR18, c[0x0][0x5a8] ;  /* 0x00016a0000127ab9 */ /* 0x000fe20000000a00 */
[----:B------:R-:W2:Y:S01]  /*6800*/  LDL.LU R7, [R1] ;  /* 0x0000000001077983 */ /* 0x000ea20000300800 */
[----:B------:R-:W-:Y:S01]  /*6810*/  LEA.HI.X R3, R4, UR7, R3, 0x1, P2 ;  /* 0x0000000704037c11 */ /* 0x000fe200090f0c03 */
[C---:B------:R-:W-:Y:S02]  /*6820*/  IMAD R6, R12.reuse, UR17, R6 ;  /* 0x000000110c067c24 */ /* 0x040fe4000f8e0206 */
[----:B------:R-:W-:-:S04]  /*6830*/  IMAD.WIDE.U32 R4, R12, UR16, R10 ;  /* 0x000000100c047c25 */ /* 0x000fc8000f8e000a */
[----:B------:R-:W-:Y:S01]  /*6840*/  IMAD.IADD R5, R5, 0x1, R6 ;  /* 0x0000000105057824 */ /* 0x000fe200078e0206 */
[----:B------:R-:W-:-:S04]  /*6850*/  LEA R8, P2, R4, UR18, 0x1 ;  /* 0x0000001204087c11 */ /* 0x000fc8000f8408ff */
[----:B------:R-:W-:-:S05]  /*6860*/  LEA.HI.X R9, R4, UR19, R5, 0x1, P2 ;  /* 0x0000001304097c11 */ /* 0x000fca00090f0c05 */
[----:B------:R-:W3:Y:S01]  /*6870*/  @P1 LDG.E.LTC128B.U16 R15, desc[UR20][R8.64] ;  /* 0x00000014080f1981 */ /* 0x000ee2000c1e1520 */
[----:B------:R-:W-:Y:S01]  /*6880*/  ISETP.GT.AND P2, PT, R0, 0x1, P0 ;  /* 0x000000010000780c */ /* 0x000fe20000744270 */
[----:B------:R-:W-:Y:S01]  /*6890*/  BSSY B0, `(.L_x_26) ;  /* 0x0000008000007945 */ /* 0x000fe20003800000 */
[----:B---3--:R-:W-:-:S05]  /*68a0*/  HADD2.F32 R4, -RZ, R15.H0_H0 ;  /* 0x2000000fff047230 */ /* 0x008fca0000004100 */
[----:B------:R-:W-:-:S04]  /*68b0*/  FMUL R4, R4, UR22 ;  /* 0x0000001604047c20 */ /* 0x000fc80008400000 */
[----:B--2---:R-:W-:-:S05]  /*68c0*/  FFMA R4, R7, UR11, R4 ;  /* 0x0000000b07047c23 */ /* 0x004fca0008000004 */
[----:B------:R-:W-:-:S05]  /*68d0*/  F2FP.F16.F32.PACK_AB R4, RZ, R4 ;  /* 0x00000004ff04723e */ /* 0x000fca00000000ff */
[----:B------:R1:W-:Y:S01]  /*68e0*/  @P1 STG.E.U16 desc[UR20][R2.64], R4 ;  /* 0x0000000402001986 */ /* 0x0003e2000c101514 */
[----:B------:R-:W-:Y:S05]  /*68f0*/  @!P2 BRA `(.L_x_27) ;  /* 0x000000000004a947 */ /* 0x000fea0003800000 */
[----:B------:R2:W5:Y:S02]  /*6900*/  LDG.E.LTC128B.U16 R15, desc[UR20][R8.64+0x2] ;  /* 0x00000214080f7981 */ /* 0x000564000c1e1520 */
.L_x_27:
[----:B------:R-:W-:Y:S05]  /*6910*/  BSYNC B0 ;  /* 0x0000000000007941 */ /* 0x000fea0003800000 */
.L_x_26:
[----:B------:R-:W3:Y:S01]  /*6920*/  LDL.LU R5, [R1+0x4] ;  /* 0x0000040001057983 */ /* 0x000ee20000300800 */
[----:B-1---5:R-:W-:Y:S01]  /*6930*/  HADD2.F32 R4, -RZ, R15.H0_H0 ;  /* 0x2000000fff047230 */ /* 0x022fe20000004100 */
[----:B------:R-:W-:Y:S02]  /*6940*/  USHF.L.U64.HI UR13, UR16, 0x3, UR17 ;  /* 0x00000003100d7899 */ /* 0x000fe40008010211 */
[----:B------:R-:W-:Y:S01]  /*6950*/  MOV R17, UR16 ;  /* 0x0000001000117c02 */ /* 0x000fe20008000f00 */
[----:B------:R-:W-:Y:S01]  /*6960*/  USHF.L.U32 UR12, UR16, 0x3, URZ ;  /* 0x00000003100c7899 */ /* 0x000fe2000800063f */
[----:B------:R-:W4:Y:S01]  /*6970*/  LDL.LU R18, [R1+0x8] ;  /* 0x0000080001127983 */ /* 0x000f220000300800 */
[----:B------:R-:W-:-:S04]  /*6980*/  FMUL R4, R4, UR22 ;  /* 0x0000001604047c20 */ /* 0x000fc80008400000 */
[----:B---3--:R-:W-:-:S05]  /*6990*/  FFMA R4, R5, UR11, R4 ;  /* 0x0000000b05047c23 */ /* 0x008fca0008000004 */
[----:B------:R-:W-:-:S05]  /*69a0*/  F2FP.F16.F32.PACK_AB R4, RZ, R4 ;  /* 0x00000004ff04723e */ /* 0x000fca00000000ff */
[----:B------:R1:W-:Y:S02]  /*69b0*/  @P2 STG.E.U16 desc[UR20][R2.64+0x2], R4 ;  /* 0x0000020402002986 */ /* 0x0003e4000c101514 */
[----:B-1----:R-:W-:-:S03]  /*69c0*/  IMAD.WIDE.U32 R4, R12, R17, UR12 ;  /* 0x0000000c0c047e25 */ /* 0x002fc6000f8e0011 */
[----:B------:R-:W-:-:S04]  /*69d0*/  IADD3 R4, P1, R10, R4, RZ ;  /* 0x000000040a047210 */ /* 0x000fc80007f3e0ff */
[----:B------:R-:W-:Y:S02]  /*69e0*/  IADD3.X R5, R11, R6, R5, P1, !PT ;  /* 0x000000060b057210 */ /* 0x000fe40000ffe405 */
[----:B------:R-:W-:Y:S02]  /*69f0*/  ISETP.GT.AND P1, PT, R14, 0x8, PT ;  /* 0x000000080e00780c */ /* 0x000fe40003f24270 */
[----:B------:R-:W-:Y:S02]  /*6a00*/  LEA R6, P3, R4, UR18, 0x1 ;  /* 0x0000001204067c11 */ /* 0x000fe4000f8608ff */
[----:B------:R-:W-:Y:S02]  /*6a10*/  ISETP.GT.AND P2, PT, R0, RZ, P1 ;  /* 0x000000ff0000720c */ /* 0x000fe40000f44270 */
[----:B------:R-:W-:-:S11]  /*6a20*/  LEA.HI.X R7, R4, UR19, R5, 0x1, P3 ;  /* 0x0000001304077c11 */ /* 0x000fd600098f0c05 */
[----:B------:R-:W3:Y:S01]  /*6a30*/  @P2 LDG.E.LTC128B.U16 R15, desc[UR20][R6.64] ;  /* 0x00000014060f2981 */ /* 0x000ee2000c1e1520 */
[----:B------:R-:W-:Y:S01]  /*6a40*/  USHF.L.U32 UR8, UR4, 0x1, URZ ;  /* 0x0000000104087899 */ /* 0x000fe2000800063f */
[----:B------:R-:W-:Y:S01]  /*6a50*/  ISETP.GT.AND P3, PT, R0, 0x1, P1 ;  /* 0x000000010000780c */ /* 0x000fe20000f64270 */
[----:B------:R-:W-:Y:S01]  /*6a60*/  USHF.L.U64.HI UR5, UR4, 0x1, UR5 ;  /* 0x0000000104057899 */ /* 0x000fe20008010205 */
[----:B------:R-:W-:Y:S03]  /*6a70*/  BSSY B0, `(.L_x_28) ;  /* 0x000000b000007945 */ /* 0x000fe60003800000 */
[----:B------:R-:W-:Y:S01]  /*6a80*/  IADD3 R4, P4, R2, UR8, RZ ;  /* 0x0000000802047c10 */ /* 0x000fe2000ff9e0ff */
[----:B---3--:R-:W-:-:S05]  /*6a90*/  HADD2.F32 R5, -RZ, R15.H0_H0 ;  /* 0x2000000fff057230 */ /* 0x008fca0000004100 */
[----:B------:R-:W-:-:S04]  /*6aa0*/  FMUL R5, R5, UR22 ;  /* 0x0000001605057c20 */ /* 0x000fc80008400000 */
[----:B----4-:R-:W-:-:S05]  /*6ab0*/  FFMA R5, R18, UR11, R5 ;  /* 0x0000000b12057c23 */ /* 0x010fca0008000005 */
[----:B------:R-:W-:-:S04]  /*6ac0*/  F2FP.F16.F32.PACK_AB R5, RZ, R5 ;  /* 0x00000005ff05723e */ /* 0x000fc800000000ff */
[----:B------:R-:W-:Y:S02]  /*6ad0*/  PRMT R16, R5, 0x7610, R16 ;  /* 0x0000761005107816 */ /* 0x000fe40000000010 */
[----:B------:R-:W-:-:S05]  /*6ae0*/  IADD3.X R5, R3, UR5, RZ, P4, !PT ;  /* 0x0000000503057c10 */ /* 0x000fca000a7fe4ff */
[----:B------:R1:W-:Y:S01]  /*6af0*/  @P2 STG.E.U16 desc[UR20][R4.64], R16 ;  /* 0x0000001004002986 */ /* 0x0003e2000c101514 */
[----:B------:R-:W-:Y:S05]  /*6b00*/  @!P3 BRA `(.L_x_29) ;  /* 0x000000000004b947 */ /* 0x000fea0003800000 */
[----:B------:R3:W5:Y:S02]  /*6b10*/  LDG.E.LTC128B.U16 R15, desc[UR20][R6.64+0x2] ;  /* 0x00000214060f7981 */ /* 0x000764000c1e1520 */
.L_x_29:
[----:B------:R-:W-:Y:S05]  /*6b20*/  BSYNC B0 ;  /* 0x0000000000007941 */ /* 0x000fea0003800000 */
.L_x_28:
[----:B------:R-:W4:Y:S01]  /*6b30*/  LDL.LU R18, [R1+0xc] ;  /* 0x00000c0001127983 */ /* 0x000f220000300800 */
[----:B-1---5:R-:W-:Y:S01]  /*6b40*/  HADD2.F32 R16, -RZ, R15.H0_H0 ;  /* 0x2000000fff107230 */ /* 0x022fe20000004100 */
[----:B------:R-:W-:Y:S01]  /*6b50*/  ISETP.GT.AND P2, PT, R0, 0x8, P0 ;  /* 0x000000080000780c */ /* 0x000fe20000744270 */
[----:B------:R-:W-:Y:S03]  /*6b60*/  BSSY B0, `(.L_x_30) ;  /* 0x0000007000007945 */ /* 0x000fe60003800000 */
[----:B------:R-:W-:-:S04]  /*6b70*/  FMUL R16, R16, UR22 ;  /* 0x0000001610107c20 */ /* 0x000fc80008400000 */
[----:B----4-:R-:W-:-:S05]  /*6b80*/  FFMA R16, R18, UR11, R16 ;  /* 0x0000000b12107c23 */ /* 0x010fca0008000010 */
[----:B------:R-:W-:-:S05]  /*6b90*/  F2FP.F16.F32.PACK_AB R16, RZ, R16 ;  /* 0x00000010ff10723e */ /* 0x000fca00000000ff */
[----:B------:R1:W-:Y:S01]  /*6ba0*/  @P3 STG.E.U16 desc[UR20][R4.64+0x2], R16 ;  /* 0x0000021004003986 */ /* 0x0003e2000c101514 */
[----:B------:R-:W-:Y:S05]  /*6bb0*/  @!P2 BRA `(.L_x_31) ;  /* 0x000000000004a947 */ /* 0x000fea0003800000 */
[----:B------:R4:W5:Y:S02]  /*6bc0*/  LDG.E.LTC128B.U16 R15, desc[UR20][R8.64+0x10] ;  /* 0x00001014080f7981 */ /* 0x000964000c1e1520 */
.L_x_31:
[----:B------:R-:W-:Y:S05]  /*6bd0*/  BSYNC B0 ;  /* 0x0000000000007941 */ /* 0x000fea0003800000 */
.L_x_30:
[----:B------:R-:W2:Y:S01]  /*6be0*/  LDL.LU R18, [R1+0x10] ;  /* 0x0000100001127983 */ /* 0x000ea20000300800 */
[----:B-1---5:R-:W-:Y:S01]  /*6bf0*/  HADD2.F32 R16, -RZ, R15.H0_H0 ;  /* 0x2000000fff107230 */ /* 0x022fe20000004100 */
[----:B------:R-:W-:Y:S04]  /*6c00*/  BSSY B0, `(.L_x_32) ;  /* 0x0000008000007945 */ /* 0x000fe80003800000 */
[----:B------:R-:W-:-:S04]  /*6c10*/  FMUL R16, R16, UR22 ;  /* 0x0000001610107c20 */ /* 0x000fc80008400000 */
[----:B--2---:R-:W-:-:S05]  /*6c20*/  FFMA R16, R18, UR11, R16 ;  /* 0x0000000b12107c23 */ /* 0x004fca0008000010 */
[----:B------:R-:W-:-:S05]  /*6c30*/  F2FP.F16.F32.PACK_AB R16, RZ, R16 ;  /* 0x00000010ff10723e */ /* 0x000fca00000000ff */
[----:B------:R1:W-:Y:S01]  /*6c40*/  @P2 STG.E.U16 desc[UR20][R2.64+0x10], R16 ;  /* 0x0000101002002986 */ /* 0x0003e2000c101514 */
[----:B------:R-:W-:-:S13]  /*6c50*/  ISETP.GT.AND P2, PT, R0, 0x9, P0 ;  /* 0x000000090000780c */ /* 0x000fda0000744270 */
[----:B-1----:R-:W-:Y:S05]  /*6c60*/  @!P2 BRA `(.L_x_33) ;  /* 0x000000000004a947 */ /* 0x002fea0003800000 */
[----:B------:R1:W5:Y:S02]  /*6c70*/  LDG.E.LTC128B.U16 R15, desc[UR20][R8.64+0x12] ;  /* 0x00001214080f7981 */ /* 0x000364000c1e1520 */
.L_x_33:
[----:B------:R-:W-:Y:S05]  /*6c80*/  BSYNC B0 ;  /* 0x0000000000007941 */ /* 0x000fea0003800000 */
.L_x_32:
[----:B------:R-:W2:Y:S01]  /*6c90*/  LDL.LU R18, [R1+0x14] ;  /* 0x0000140001127983 */ /* 0x000ea20000300800 */
[----:B-----5:R-:W-:Y:S01]  /*6ca0*/  HADD2.F32 R16, -RZ, R15.H0_H0 ;  /* 0x2000000fff107230 */ /* 0x020fe20000004100 */
[----:B------:R-:W-:Y:S01]  /*6cb0*/  ISETP.GT.AND P3, PT, R0, 0x8, P1 ;  /* 0x000000080000780c */ /* 0x000fe20000f64270 */
[----:B------:R-:W-:Y:S03]  /*6cc0*/  BSSY B0, `(.L_x_34) ;  /* 0x0000007000007945 */ /* 0x000fe60003800000 */
[----:B------:R-:W-:-:S04]  /*6cd0*/  FMUL R16, R16, UR22 ;  /* 0x0000001610107c20 */ /* 0x000fc80008400000 */
[----:B--2---:R-:W-:-:S05]  /*6ce0*/  FFMA R16, R18, UR11, R16 ;  /* 0x0000000b12107c23 */ /* 0x004fca0008000010 */
[----:B------:R-:W-:-:S05]  /*6cf0*/  F2FP.F16.F32.PACK_AB R16, RZ, R16 ;  /* 0x00000010ff10723e */ /* 0x000fca00000000ff */
[----:B------:R2:W-:Y:S01]  /*6d00*/  @P2 STG.E.U16 desc[UR20][R2.64+0x12], R16 ;  /* 0x0000121002002986 */ /* 0x0005e2000c101514 */
[----:B------:R-:W-:Y:S05]  /*6d10*/  @!P3 BRA `(.L_x_35) ;  /* 0x000000000004b947 */ /* 0x000fea0003800000 */
[----:B------:R0:W5:Y:S02]  /*6d20*/  LDG.E.LTC128B.U16 R15, desc[UR20][R6.64+0x10] ;  /* 0x00001014060f7981 */ /* 0x000164000c1e1520 */
.L_x_35:
[----:B------:R-:W-:Y:S05]  /*6d30*/  BSYNC B0 ;  /* 0x0000000000007941 */ /* 0x000fea0003800000 */
.L_x_34:
[----:B------:R-:W3:Y:S01]  /*6d40*/  LDL.LU R18, [R1+0x18] ;  /* 0x0000180001127983 */ /* 0x000ee20000300800 */
[----:B--2--5:R-:W-:Y:S01]  /*6d50*/  HADD2.F32 R16, -RZ, R15.H0_H0 ;  /* 0x2000000fff107230 */ /* 0x024fe20000004100 */
[----:B------:R-:W-:Y:S01]  /*6d60*/  ISETP.GT.AND P2, PT, R0, 0x9, P1 ;  /* 0x000000090000780c */ /* 0x000fe20000f44270 */
[----:B------:R-:W-:Y:S03]  /*6d70*/  BSSY B0, `(.L_x_36) ;  /* 0x0000007000007945 */ /* 0x000fe60003800000 */
[----:B------:R-:W-:-:S04]  /*6d80*/  FMUL R16, R16, UR22 ;  /* 0x0000001610107c20 */ /* 0x000fc80008400000 */
[----:B---3--:R-:W-:-:S05]  /*6d90*/  FFMA R16, R18, UR11, R16 ;  /* 0x0000000b12107c23 */ /* 0x008fca0008000010 */
[----:B------:R-:W-:-:S05]  /*6da0*/  F2FP.F16.F32.PACK_AB R16, RZ, R16 ;  /* 0x00000010ff10723e */ /* 0x000fca00000000ff */
[----:B------:R2:W-:Y:S01]  /*6db0*/  @P3 STG.E.U16 desc[UR20][R4.64+0x10], R16 ;  /* 0x0000101004003986 */ /* 0x0005e2000c101514 */
[----:B------:R-:W-:Y:S05]  /*6dc0*/  @!P2 BRA `(.L_x_37) ;  /* 0x000000000004a947 */ /* 0x000fea0003800000 */
[----:B------:R3:W5:Y:S02]  /*6dd0*/  LDG.E.LTC128B.U16 R15, desc[UR20][R6.64+0x12] ;  /* 0x00001214060f7981 */ /* 0x000764000c1e1520 */
.L_x_37:
[----:B------:R-:W-:Y:S05]  /*6de0*/  BSYNC B0 ;  /* 0x0000000000007941 */ /* 0x000fea0003800000 */
.L_x_36:
[----:B------:R-:W4:Y:S01]  /*6df0*/  LDL.LU R18, [R1+0x1c] ;  /* 0x00001c0001127983 */ /* 0x000f220000300800 */
[----:B--2--5:R-:W-:Y:S01]  /*6e00*/  HADD2.F32 R16, -RZ, R15.H0_H0 ;  /* 0x2000000fff107230 */ /* 0x024fe20000004100 */
        /* <DEDUP_REMOVED lines=8> */
.L_x_39:
[----:B------:R-:W-:Y:S05]  /*6e90*/  BSYNC B0 ;  /* 0x0000000000007941 */ /* 0x000fea0003800000 */
.L_x_38:
        /* <DEDUP_REMOVED lines=10> */
.L_x_41:
[----:B------:R-:W-:Y:S05]  /*6f40*/  BSYNC B0 ;  /* 0x0000000000007941 */ /* 0x000fea0003800000 */
.L_x_40:
        /* <DEDUP_REMOVED lines=10> */
.L_x_43:
[----:B------:R-:W-:Y:S05]  /*6ff0*/  BSYNC B0 ;  /* 0x0000000000007941 */ /* 0x000fea0003800000 */
.L_x_42:
        /* <DEDUP_REMOVED lines=10> */
.L_x_45:
[----:B------:R-:W-:Y:S05]  /*70a0*/  BSYNC B0 ;  /* 0x0000000000007941 */ /* 0x000fea0003800000 */
.L_x_44:
        /* <DEDUP_REMOVED lines=10> */
.L_x_47:
[----:B------:R-:W-:Y:S05]  /*7150*/  BSYNC B0 ;  /* 0x0000000000007941 */ /* 0x000fea0003800000 */
.L_x_46:
        /* <DEDUP_REMOVED lines=10> */
.L_x_49:
[----:B------:R-:W-:Y:S05]  /*7200*/  BSYNC B0 ;  /* 0x0000000000007941 */ /* 0x000fea0003800000 */
.L_x_48:
        /* <DEDUP_REMOVED lines=10> */
.L_x_51:
[----:B------:R-:W-:Y:S05]  /*72b0*/  BSYNC B0 ;  /* 0x0000000000007941 */ /* 0x000fea0003800000 */
.L_x_50:
        /* <DEDUP_REMOVED lines=10> */
.L_x_53:
[----:B------:R-:W-:Y:S05]  /*7360*/  BSYNC B0 ;  /* 0x0000000000007941 */ /* 0x000fea0003800000 */
.L_x_52:
        /* <DEDUP_REMOVED lines=10> */
.L_x_55:
[----:B------:R-:W-:Y:S05]  /*7410*/  BSYNC B0 ;  /* 0x0000000000007941 */ /* 0x000fea0003800000 */
.L_x_54:
        /* <DEDUP_REMOVED lines=10> */
.L_x_57:
[----:B------:R-:W-:Y:S05]  /*74c0*/  BSYNC B0 ;  /* 0x0000000000007941 */ /* 0x000fea0003800000 */
.L_x_56:
        /* <DEDUP_REMOVED lines=10> */
.L_x_59:
[----:B------:R-:W-:Y:S05]  /*7570*/  BSYNC B0 ;  /* 0x0000000000007941 */ /* 0x000fea0003800000 */
.L_x_58:
        /* <DEDUP_REMOVED lines=10> */
.L_x_61:
[----:B------:R-:W-:Y:S05]  /*7620*/  BSYNC B0 ;  /* 0x0000000000007941 */ /* 0x000fea0003800000 */
.L_x_60:
        /* <DEDUP_REMOVED lines=10> */
.L_x_63:
[----:B------:R-:W-:Y:S05]  /*76d0*/  BSYNC B0 ;  /* 0x0000000000007941 */ /* 0x000fea0003800000 */
.L_x_62:
        /* <DEDUP_REMOVED lines=10> */
.L_x_65:
[----:B------:R-:W-:Y:S05]  /*7780*/  BSYNC B0 ;  /* 0x0000000000007941 */ /* 0x000fea0003800000 */
.L_x_64:
        /* <DEDUP_REMOVED lines=10> */
.L_x_67:
[----:B------:R-:W-:Y:S05]  /*7830*/  BSYNC B0 ;  /* 0x0000000000007941 */ /* 0x000fea0003800000 */
.L_x_66:
        /* <DEDUP_REMOVED lines=10> */
.L_x_69:
[----:B------:R-:W-:Y:S05]  /*78e0*/  BSYNC B0 ;  /* 0x0000000000007941 */ /* 0x000fea0003800000 */
.L_x_68:
        /* <DEDUP_REMOVED lines=10> */
.L_x_71:
[----:B------:R-:W-:Y:S05]  /*7990*/  BSYNC B0 ;  /* 0x0000000000007941 */ /* 0x000fea0003800000 */
.L_x_70:
        /* <DEDUP_REMOVED lines=10> */
.L_x_73:
[----:B------:R-:W-:Y:S05]  /*7a40*/  BSYNC B0 ;  /* 0x0000000000007941 */ /* 0x000fea0003800000 */
.L_x_72:
        /* <DEDUP_REMOVED lines=10> */
.L_x_75:
[----:B------:R-:W-:Y:S05]  /*7af0*/  BSYNC B0 ;  /* 0x0000000000007941 */ /* 0x000fea0003800000 */
.L_x_74:
        /* <DEDUP_REMOVED lines=10> */
.L_x_77:
[----:B------:R-:W-:Y:S05]  /*7ba0*/  BSYNC B0 ;  /* 0x0000000000007941 */ /* 0x000fea0003800000 */
.L_x_76:
        /* <DEDUP_REMOVED lines=10> */
.L_x_79:
[----:B------:R-:W-:Y:S05]  /*7c50*/  BSYNC B0 ;  /* 0x0000000000007941 */ /* 0x000fea0003800000 */
.L_x_78:
        /* <DEDUP_REMOVED lines=10> */
.L_x_81:
[----:B------:R-:W-:Y:S05]  /*7d00*/  BSYNC B0 ;  /* 0x0000000000007941 */ /* 0x000fea0003800000 */
.L_x_80:
        /* <DEDUP_REMOVED lines=10> */
.L_x_83:
[----:B------:R-:W-:Y:S05]  /*7db0*/  BSYNC B0 ;  /* 0x0000000000007941 */ /* 0x000fea0003800000 */
.L_x_82:
        /* <DEDUP_REMOVED lines=10> */
.L_x_85:
[----:B------:R-:W-:Y:S05]  /*7e60*/  BSYNC B0 ;  /* 0x0000000000007941 */ /* 0x000fea0003800000 */
.L_x_84:
        /* <DEDUP_REMOVED lines=10> */
.L_x_87:
[----:B------:R-:W-:Y:S05]  /*7f10*/  BSYNC B0 ;  /* 0x0000000000007941 */ /* 0x000fea0003800000 */
.L_x_86:
        /* <DEDUP_REMOVED lines=10> */
.L_x_89:
[----:B------:R-:W-:Y:S05]  /*7fc0*/  BSYNC B0 ;  /* 0x0000000000007941 */ /* 0x000fea0003800000 */
.L_x_88:
        /* <DEDUP_REMOVED lines=10> */
.L_x_91:
[----:B------:R-:W-:Y:S05]  /*8070*/  BSYNC B0 ;  /* 0x0000000000007941 */ /* 0x000fea0003800000 */
.L_x_90:
        /* <DEDUP_REMOVED lines=10> */
.L_x_93:
[----:B------:R-:W-:Y:S05]  /*8120*/  BSYNC B0 ;  /* 0x0000000000007941 */ /* 0x000fea0003800000 */
.L_x_92:
        /* <DEDUP_REMOVED lines=10> */
.L_x_95:
[----:B------:R-:W-:Y:S05]  /*81d0*/  BSYNC B0 ;  /* 0x0000000000007941 */ /* 0x000fea0003800000 */
.L_x_94:
        /* <DEDUP_REMOVED lines=10> */
.L_x_97:
[----:B------:R-:W-:Y:S05]  /*8280*/  BSYNC B0 ;  /* 0x0000000000007941 */ /* 0x000fea0003800000 */
.L_x_96:
        /* <DEDUP_REMOVED lines=10> */
.L_x_99:
[----:B------:R-:W-:Y:S05]  /*8330*/  BSYNC B0 ;  /* 0x0000000000007941 */ /* 0x000fea0003800000 */
.L_x_98:
        /* <DEDUP_REMOVED lines=10> */
.L_x_101:
[----:B------:R-:W-:Y:S05]  /*83e0*/  BSYNC B0 ;  /* 0x0000000000007941 */ /* 0x000fea0003800000 */
.L_x_100:
        /* <DEDUP_REMOVED lines=10> */
.L_x_103:
[----:B------:R-:W-:Y:S05]  /*8490*/  BSYNC B0 ;  /* 0x0000000000007941 */ /* 0x000fea0003800000 */
.L_x_102:
        /* <DEDUP_REMOVED lines=10> */
.L_x_105:
[----:B------:R-:W-:Y:S05]  /*8540*/  BSYNC B0 ;  /* 0x0000000000007941 */ /* 0x000fea0003800000 */
.L_x_104:
        /* <DEDUP_REMOVED lines=10> */
.L_x_107:
[----:B------:R-:W-:Y:S05]  /*85f0*/  BSYNC B0 ;  /* 0x0000000000007941 */ /* 0x000fea0003800000 */
.L_x_106:
        /* <DEDUP_REMOVED lines=10> */
.L_x_109:
[----:B------:R-:W-:Y:S05]  /*86a0*/  BSYNC B0 ;  /* 0x0000000000007941 */ /* 0x000fea0003800000 */
.L_x_108:
        /* <DEDUP_REMOVED lines=10> */
.L_x_111:
[----:B------:R-:W-:Y:S05]  /*8750*/  BSYNC B0 ;  /* 0x0000000000007941 */ /* 0x000fea0003800000 */
.L_x_110:
        /* <DEDUP_REMOVED lines=10> */
.L_x_113:
[----:B------:R-:W-:Y:S05]  /*8800*/  BSYNC B0 ;  /* 0x0000000000007941 */ /* 0x000fea0003800000 */
.L_x_112:
        /* <DEDUP_REMOVED lines=10> */
.L_x_115:
[----:B------:R-:W-:Y:S05]  /*88b0*/  BSYNC B0 ;  /* 0x0000000000007941 */ /* 0x000fea0003800000 */
.L_x_114:
        /* <DEDUP_REMOVED lines=10> */
.L_x_117:
[----:B------:R-:W-:Y:S05]  /*8960*/  BSYNC B0 ;  /* 0x0000000000007941 */ /* 0x000fea0003800000 */
.L_x_116:
        /* <DEDUP_REMOVED lines=10> */
.L_x_119:
[----:B------:R-:W-:Y:S05]  /*8a10*/  BSYNC B0 ;  /* 0x0000000000007941 */ /* 0x000fea0003800000 */
.L_x_118:
        /* <DEDUP_REMOVED lines=10> */
.L_x_121:
[----:B------:R-:W-:Y:S05]  /*8ac0*/  BSYNC B0 ;  /* 0x0000000000007941 */ /* 0x000fea0003800000 */
.L_x_120:
        /* <DEDUP_REMOVED lines=10> */
.L_x_123:
[----:B------:R-:W-:Y:S05]  /*8b70*/  BSYNC B0 ;  /* 0x0000000000007941 */ /* 0x000fea0003800000 */
.L_x_122:
        /* <DEDUP_REMOVED lines=10> */
.L_x_125:
[----:B------:R-:W-:Y:S05]  /*8c20*/  BSYNC B0 ;  /* 0x0000000000007941 */ /* 0x000fea0003800000 */
.L_x_124:
        /* <DEDUP_REMOVED lines=10> */
.L_x_127:
[----:B------:R-:W-:Y:S05]  /*8cd0*/  BSYNC B0 ;  /* 0x0000000000007941 */ /* 0x000fea0003800000 */
.L_x_126:
        /* <DEDUP_REMOVED lines=10> */
.L_x_129:
[----:B------:R-:W-:Y:S05]  /*8d80*/  BSYNC B0 ;  /* 0x0000000000007941 */ /* 0x000fea0003800000 */
.L_x_128:
        /* <DEDUP_REMOVED lines=10> */
.L_x_131:
[----:B------:R-:W-:Y:S05]  /*8e30*/  BSYNC B0 ;  /* 0x0000000000007941 */ /* 0x000fea0003800000 */
.L_x_130:
        /* <DEDUP_REMOVED lines=10> */
.L_x_133:
[----:B------:R-:W-:Y:S05]  /*8ee0*/  BSYNC B0 ;  /* 0x0000000000007941 */ /* 0x000fea0003800000 */
.L_x_132:
        /* <DEDUP_REMOVED lines=10> */
.L_x_135:
[----:B------:R-:W-:Y:S05]  /*8f90*/  BSYNC B0 ;  /* 0x0000000000007941 */ /* 0x000fea0003800000 */
.L_x_134:
        /* <DEDUP_REMOVED lines=10> */
.L_x_137:
[----:B------:R-:W-:Y:S05]  /*9040*/  BSYNC B0 ;  /* 0x0000000000007941 */ /* 0x000fea0003800000 */
.L_x_136:
        /* <DEDUP_REMOVED lines=10> */
.L_x_139:
[----:B------:R-:W-:Y:S05]  /*90f0*/  BSYNC B0 ;  /* 0x0000000000007941 */ /* 0x000fea0003800000 */
.L_x_138:
        /* <DEDUP_REMOVED lines=10> */
.L_x_141:
[----:B------:R-:W-:Y:S05]  /*91a0*/  BSYNC B0 ;  /* 0x0000000000007941 */ /* 0x000fea0003800000 */
.L_x_140:
        /* <DEDUP_REMOVED lines=10> */
.L_x_143:
[----:B------:R-:W-:Y:S05]  /*9250*/  BSYNC B0 ;  /* 0x0000000000007941 */ /* 0x000fea0003800000 */
.L_x_142:
        /* <DEDUP_REMOVED lines=10> */
.L_x_145:
[----:B------:R-:W-:Y:S05]  /*9300*/  BSYNC B0 ;  /* 0x0000000000007941 */ /* 0x000fea0003800000 */
.L_x_144:
[----:B-1-34-:R-:W3:Y:S01]  /*9310*/  LDL.LU R9, [R1+0xf4] ;  /* 0x0000f40001097983 */ /* 0x01aee20000300800 */
[----:B-----5:R-:W-:Y:S01]  /*9320*/  HADD2.F32 R8, -RZ, R15.H0_H0 ;  /* 0x2000000fff087230 */ /* 0x020fe20000004100 */
        /* <DEDUP_REMOVED lines=8> */
.L_x_147:
[----:B------:R-:W-:Y:S05]  /*93b0*/  BSYNC B0 ;  /* 0x0000000000007941 */ /* 0x000fea0003800000 */
.L_x_146:
[----:B------:R-:W4:Y:S01]  /*93c0*/  LDL.LU R9, [R1+0xf8] ;  /* 0x0000f80001097983 */ /* 0x000f220000300800 */
[----:B-1---5:R-:W-:Y:S01]  /*93d0*/  HADD2.F32 R8, -RZ, R15.H0_H0 ;  /* 0x2000000fff087230 */ /* 0x022fe20000004100 */
[----:B------:R-:W-:Y:S01]  /*93e0*/  ISETP.GT.AND P1, PT, R0, 0x79, P1 ;  /* 0x000000790000780c */ /* 0x000fe20000f24270 */
[----:B------:R-:W-:Y:S01]  /*93f0*/  BSSY B0, `(.L_x_148) ;  /* 0x0000008000007945 */ /* 0x000fe20003800000 */
[----:B------:R-:W-:Y:S02]  /*9400*/  IADD3 R18, P0, R12, 0x40, RZ ;  /* 0x000000400c127810 */ /* 0x000fe40007f1e0ff */
[----:B------:R-:W-:-:S04]  /*9410*/  FMUL R8, R8, UR22 ;  /* 0x0000001608087c20 */ /* 0x000fc80008400000 */
[----:B----4-:R-:W-:-:S05]  /*9420*/  FFMA R8, R9, UR11, R8 ;  /* 0x0000000b09087c23 */ /* 0x010fca0008000008 */
[----:B------:R-:W-:-:S05]  /*9430*/  F2FP.F16.F32.PACK_AB R8, RZ, R8 ;  /* 0x00000008ff08723e */ /* 0x000fca00000000ff */
[----:B------:R1:W-:Y:S01]  /*9440*/  @P2 STG.E.U16 desc[UR20][R4.64+0xf0], R8 ;  /* 0x0000f00804002986 */ /* 0x0003e2000c101514 */
[----:B------:R-:W-:Y:S05]  /*9450*/  @!P1 BRA `(.L_x_149) ;  /* 0x0000000000049947 */ /* 0x000fea0003800000 */
[----:B------:R4:W5:Y:S02]  /*9460*/  LDG.E.LTC128B.U16 R15, desc[UR20][R6.64+0xf2] ;  /* 0x0000f214060f7981 */ /* 0x000964000c1e1520 */
.L_x_149:
[----:B------:R-:W-:Y:S05]  /*9470*/  BSYNC B0 ;  /* 0x0000000000007941 */ /* 0x000fea0003800000 */
.L_x_148:
[----:B-1----:R-:W2:Y:S01]  /*9480*/  LDL.LU R8, [R1+0xfc] ;  /* 0x0000fc0001087983 */ /* 0x002ea20000300800 */
[----:B0--345:R-:W-:Y:S02]  /*9490*/  HADD2.F32 R6, -RZ, R15.H0_H0 ;  /* 0x2000000fff067230 */ /* 0x039fe40000004100 */
[----:B------:R-:W-:Y:S01]  /*94a0*/  IMAD.X R7, RZ, RZ, R13, P0 ;  /* 0x000000ffff077224 */ /* 0x000fe200000e060d */
[----:B------:R-:W-:Y:S02]  /*94b0*/  ISETP.GT.AND P0, PT, R14, 0x40, PT ;  /* 0x000000400e00780c */ /* 0x000fe40003f04270 */
[----:B------:R-:W-:Y:S01]  /*94c0*/  FMUL R6, R6, UR22 ;  /* 0x0000001606067c20 */ /* 0x000fe20008400000 */
[----:B------:R-:W-:Y:S01]  /*94d0*/  IMAD R7, R7, UR16, RZ ;  /* 0x0000001007077c24 */ /* 0x000fe2000f8e02ff */
[----:B------:R-:W-:-:S03]  /*94e0*/  ISETP.GT.AND P3, PT, R0, RZ, P0 ;  /* 0x000000ff0000720c */ /* 0x000fc60000764270 */
[----:B------:R-:W-:Y:S02]  /*94f0*/  IMAD R19, R18, UR17, R7 ;  /* 0x0000001112137c24 */ /* 0x000fe4000f8e0207 */
[----:B--2---:R-:W-:Y:S01]  /*9500*/  FFMA R6, R8, UR11, R6 ;  /* 0x0000000b08067c23 */ /* 0x004fe20008000006 */
[----:B------:R-:W-:-:S04]  /*9510*/  IMAD.WIDE.U32 R8, R18, UR16, R10 ;  /* 0x0000001012087c25 */ /* 0x000fc8000f8e000a */
[----:B------:R-:W-:Y:S01]  /*9520*/  F2FP.F16.F32.PACK_AB R16, RZ, R6 ;  /* 0x00000006ff10723e */ /* 0x000fe200000000ff */
[----:B------:R-:W-:Y:S01]  /*9530*/  IMAD.IADD R7, R9, 0x1, R19 ;  /* 0x0000000109077824 */ /* 0x000fe200078e0213 */
[----:B------:R-:W-:-:S03]  /*9540*/  LEA R6, P2, R8, UR18, 0x1 ;  /* 0x0000001208067c11 */ /* 0x000fc6000f8408ff */
[----:B------:R0:W-:Y:S01]  /*9550*/  @P1 STG.E.U16 desc[UR20][R4.64+0xf2], R16 ;  /* 0x0000f21004001986 */ /* 0x0001e2000c101514 */
[----:B------:R-:W-:-:S05]  /*9560*/  LEA.HI.X R7, R8, UR19, R7, 0x1, P2 ;  /* 0x0000001308077c11 */ /* 0x000fca00090f0c07 */
[----:B------:R-:W2:Y:S01]  /*9570*/  @P3 LDG.E.LTC128B.U16 R15, desc[UR20][R6.64] ;  /* 0x00000014060f3981 */ /* 0x000ea2000c1e1520 */
[----:B------:R-:W-:Y:S01]  /*9580*/  USHF.L.U32 UR6, UR14, 0x6, URZ ;  /* 0x000000060e067899 */ /* 0x000fe2000800063f */
[----:B------:R-:W-:Y:S01]  /*9590*/  ISETP.GT.AND P2, PT, R0, 0x1, P0 ;  /* 0x000000010000780c */ /* 0x000fe20000744270 */
[----:B------:R-:W-:Y:S01]  /*95a0*/  USHF.L.U64.HI UR4, UR14, 0x6, UR15 ;  /* 0x000000060e047899 */ /* 0x000fe2000801020f */
[----:B------:R-:W-:Y:S01]  /*95b0*/  BSSY B0, `(.L_x_150) ;  /* 0x000000c000007945 */ /* 0x000fe20003800000 */
[----:B------:R-:W-:Y:S02]  /*95c0*/  USHF.L.U32 UR7, UR6, 0x1, URZ ;  /* 0x0000000106077899 */ /* 0x000fe4000800063f */
[----:B------:R-:W-:Y:S01]  /*95d0*/  USHF.L.U64.HI UR4, UR6, 0x1, UR4 ;  /* 0x0000000106047899 */ /* 0x000fe20008010204 */
[----:B--2---:R-:W-:-:S05]  /*95e0*/  HADD2.F32 R8, -RZ, R15.H0_H0 ;  /* 0x2000000fff087230 */ /* 0x004fca0000004100 */
[----:B------:R-:W-:Y:S01]  /*95f0*/  FMUL R9, R8, UR22 ;  /* 0x0000001608097c20 */ /* 0x000fe20008400000 */
[----:B------:R-:W-:-:S03]  /*9600*/  IADD3 R8, P1, R2, UR7, RZ ;  /* 0x0000000702087c10 */ /* 0x000fc6000ff3e0ff */
[----:B------:R-:W-:-:S05]  /*9610*/  FFMA R9, R152, UR11, R9 ;  /* 0x0000000b98097c23 */ /* 0x000fca0008000009 */
[----:B0-----:R-:W-:Y:S02]  /*9620*/  F2FP.F16.F32.PACK_AB R5, RZ, R9 ;  /* 0x00000009ff05723e */ /* 0x001fe400000000ff */
[----:B------:R-:W-:-:S05]  /*9630*/  IADD3.X R9, R3, UR4, RZ, P1, !PT ;  /* 0x0000000403097c10 */ /* 0x000fca0008ffe4ff */
[----:B------:R0:W-:Y:S01]  /*9640*/  @P3 STG.E.U16 desc[UR20][R8.64], R5 ;  /* 0x0000000508003986 */ /* 0x0001e2000c101514 */
[----:B------:R-:W-:Y:S05]  /*9650*/  @!P2 BRA `(.L_x_151) ;  /* 0x000000000004a947 */ /* 0x000fea0003800000 */
[----:B------:R1:W5:Y:S02]  /*9660*/  LDG.E.LTC128B.U16 R15, desc[UR20][R6.64+0x2] ;  /* 0x00000214060f7981 */ /* 0x000364000c1e1520 */
.L_x_151:
[----:B------:R-:W-:Y:S05]  /*9670*/  BSYNC B0 ;  /* 0x0000000000007941 */ /* 0x000fea0003800000 */
.L_x_150:
[----:B-----5:R-:W-:Y:S01]  /*9680*/  HADD2.F32 R16, -RZ, R15.H0_H0 ;  /* 0x2000000fff107230 */ /* 0x020fe20000004100 */
[----:B------:R-:W-:Y:S01]  /*9690*/  ISETP.GT.AND P1, PT, R14, 0x48, PT ;  /* 0x000000480e00780c */ /* 0x000fe20003f24270 */
[----:B0-----:R-:W-:Y:S01]  /*96a0*/  IMAD.WIDE.U32 R4, R18, R17, UR12 ;  /* 0x0000000c12047e25 */ /* 0x001fe2000f8e0011 */
[----:B------:R-:W-:Y:S03]  /*96b0*/  BSSY B0, `(.L_x_152) ;  /* 0x000000c000007945 */ /* 0x000fe60003800000 */
[----:B------:R-:W-:Y:S01]  /*96c0*/  FMUL R16, R16, UR22 ;  /* 0x0000001610107c20 */ /* 0x000fe20008400000 */
[----:B------:R-:W-:-:S03]  /*96d0*/  IADD3 R18, P3, R10, R4, RZ ;  /* 0x000000040a127210 */ /* 0x000fc60007f7e0ff */
[----:B------:R-:W-:Y:S01]  /*96e0*/  FFMA R16, R153, UR11, R16 ;  /* 0x0000000b99107c23 */ /* 0x000fe20008000010 */
[----:B------:R-:W-:Y:S02]  /*96f0*/  IADD3.X R5, R11, R19, R5, P3, !PT ;  /* 0x000000130b057210 */ /* 0x000fe40001ffe405 */
[----:B------:R-:W-:Y:S02]  /*9700*/  ISETP.GT.AND P3, PT, R0, RZ, P1 ;  /* 0x000000ff0000720c */ /* 0x000fe40000f64270 */
[----:B------:R-:W-:Y:S02]  /*9710*/  F2FP.F16.F32.PACK_AB R16, RZ, R16 ;  /* 0x00000010ff10723e */ /* 0x000fe400000000ff */
[----:B------:R-:W-:-:S03]  /*9720*/  LEA R4, P4, R18, UR18, 0x1 ;  /* 0x0000001212047c11 */ /* 0x000fc6000f8808ff */
[----:B------:R0:W-:Y:S01]  /*9730*/  @P2 STG.E.U16 desc[UR20][R8.64+0x2], R16 ;  /* 0x0000021008002986 */ /* 0x0001e2000c101514 */
[----:B------:R-:W-:-:S05]  /*9740*/  LEA.HI.X R5, R18, UR19, R5, 0x1, P4 ;  /* 0x0000001312057c11 */ /* 0x000fca000a0f0c05 */
[----:B------:R-:W-:Y:S05]  /*9750*/  @!P3 BRA `(.L_x_153) ;  /* 0x000000000004b947 */ /* 0x000fea0003800000 */
[----:B------:R2:W5:Y:S02]  /*9760*/  LDG.E.LTC128B.U16 R15, desc[UR20][R4.64] ;  /* 0x00000014040f7981 */ /* 0x000564000c1e1520 */
.L_x_153:
[----:B------:R-:W-:Y:S05]  /*9770*/  BSYNC B0 ;  /* 0x0000000000007941 */ /* 0x000fea0003800000 */
.L_x_152:
[----:B0----5:R-:W-:Y:S01]  /*9780*/  HADD2.F32 R16, -RZ, R15.H0_H0 ;  /* 0x2000000fff107230 */ /* 0x021fe20000004100 */
[----:B------:R-:W-:Y:S01]  /*9790*/  IADD3 R18, P4, R8, UR8, RZ ;  /* 0x0000000808127c10 */ /* 0x000fe2000ff9e0ff */
[----:B------:R-:W-:Y:S01]  /*97a0*/  BSSY B0, `(.L_x_154) ;  /* 0x0000009000007945 */ /* 0x000fe20003800000 */
[----:B------:R-:W-:Y:S02]  /*97b0*/  ISETP.GT.AND P2, PT, R0, 0x1, P1 ;  /* 0x000000010000780c */ /* 0x000fe40000f44270 */
[----:B------:R-:W-:-:S04]  /*97c0*/  FMUL R19, R16, UR22 ;  /* 0x0000001610137c20 */ /* 0x000fc80008400000 */
[----:B------:R-:W-:-:S05]  /*97d0*/  FFMA R19, R154, UR11, R19 ;  /* 0x0000000b9a137c23 */ /* 0x000fca0008000013 */
[----:B------:R-:W-:Y:S02]  /*97e0*/  F2FP.F16.F32.PACK_AB R16, RZ, R19 ;  /* 0x00000013ff10723e */ /* 0x000fe400000000ff */
[----:B------:R-:W-:-:S05]  /*97f0*/  IADD3.X R19, R9, UR5, RZ, P4, !PT ;  /* 0x0000000509137c10 */ /* 0x000fca000a7fe4ff */
[----:B------:R0:W-:Y:S01]  /*9800*/  @P3 STG.E.U16 desc[UR20][R18.64], R16 ;  /* 0x0000001012003986 */ /* 0x0001e2000c101514 */
[----:B------:R-:W-:Y:S05]  /*9810*/  @!P2 BRA `(.L_x_155) ;  /* 0x000000000004a947 */ /* 0x000fea0003800000 */
[----:B------:R3:W5:Y:S02]  /*9820*/  LDG.E.LTC128B.U16 R15, desc[UR20][R4.64+0x2] ;  /* 0x00000214040f7981 */ /* 0x000764000c1e1520 */
.L_x_155:
[----:B------:R-:W-:Y:S05]  /*9830*/  BSYNC B0 ;  /* 0x0000000000007941 */ /* 0x000fea0003800000 */
.L_x_154:
[----:B0----5:R-:W-:Y:S01]  /*9840*/  HADD2.F32 R16, -RZ, R15.H0_H0 ;  /* 0x2000000fff107230 */ /* 0x021fe20000004100 */
[----:B------:R-:W-:Y:S01]  /*9850*/  ISETP.GT.AND P3, PT, R0, 0x8, P0 ;  /* 0x000000080000780c */ /* 0x000fe20000764270 */
[----:B------:R-:W-:Y:S03]  /*9860*/  BSSY B0, `(.L_x_156) ;  /* 0x0000007000007945 */ /* 0x000fe60003800000 */
[----:B------:R-:W-:-:S04]  /*9870*/  FMUL R16, R16, UR22 ;  /* 0x0000001610107c20 */ /* 0x000fc80008400000 */
[----:B------:R-:W-:-:S05]  /*9880*/  FFMA R16, R155, UR11, R16 ;  /* 0x0000000b9b107c23 */ /* 0x000fca0008000010 */
[----:B------:R-:W-:-:S05]  /*9890*/  F2FP.F16.F32.PACK_AB R16, RZ, R16 ;  /* 0x00000010ff10723e */ /* 0x000fca00000000ff */
[----:B------:R0:W-:Y:S01]  /*98a0*/  @P2 STG.E.U16 desc[UR20][R18.64+0x2], R16 ;  /* 0x0000021012002986 */ /* 0x0001e2000c101514 */
[----:B------:R-:W-:Y:S05]  /*98b0*/  @!P3 BRA `(.L_x_157) ;  /* 0x000000000004b947 */ /* 0x000fea0003800000 */
[----:B------:R4:W5:Y:S02]  /*98c0*/  LDG.E.LTC128B.U16 R15, desc[UR20][R6.64+0x10] ;  /* 0x00001014060f7981 */ /* 0x000964000c1e1520 */
.L_x_157:
[----:B------:R-:W-:Y:S05]  /*98d0*/  BSYNC B0 ;  /* 0x0000000000007941 */ /* 0x000fea0003800000 */
.L_x_156:
        /* <DEDUP_REMOVED lines=9> */
.L_x_159:
[----:B------:R-:W-:Y:S05]  /*9970*/  BSYNC B0 ;  /* 0x0000000000007941 */ /* 0x000fea0003800000 */
.L_x_158:
[----:B-----5:R-:W-:Y:S01]  /*9980*/  HADD2.F32 R16, -RZ, R15.H0_H0 ;  /* 0x2000000fff107230 */ /* 0x020fe20000004100 */
        /* <DEDUP_REMOVED lines=8> */
.L_x_161:
[----:B------:R-:W-:Y:S05]  /*9a10*/  BSYNC B0 ;  /* 0x0000000000007941 */ /* 0x000fea0003800000 */
.L_x_160:
[----:B0----5:R-:W-:Y:S01]  /*9a20*/  HADD2.F32 R16, -RZ, R15.H0_H0 ;  /* 0x2000000fff107230 */ /* 0x021fe20000004100 */
[----:B------:R-:W-:Y:S01]  /*9a30*/  MOV R23, UR5 ;  /* 0x0000000500177c02 */ /* 0x000fe20008000f00 */
[----:B------:R-:W-:Y:S01]  /*9a40*/  IMAD.U32 R21, RZ, RZ, UR8 ;  /* 0x00000008ff157e24 */ /* 0x000fe2000f8e00ff */
[----:B------:R-:W-:Y:S01]  /*9a50*/  ISETP.GT.AND P2, PT, R0, 0x9, P1 ;  /* 0x000000090000780c */ /* 0x000fe20000f44270 */
[----:B------:R-:W-:Y:S01]  /*9a60*/  BSSY B0, `(.L_x_162) ;  /* 0x0000009000007945 */ /* 0x000fe20003800000 */
[----:B------:R-:W-:Y:S02]  /*9a70*/  FMUL R19, R16, UR22 ;  /* 0x0000001610137c20 */ /* 0x000fe40008400000 */
[----:B------:R-:W-:Y:S02]  /*9a80*/  IADD3 R18, P4, P5, R21, UR7, R2 ;  /* 0x0000000715127c10 */ /* 0x000fe4000fd9e002 */
[----:B------:R-:W-:-:S05]  /*9a90*/  FFMA R19, R158, UR11, R19 ;  /* 0x0000000b9e137c23 */ /* 0x000fca0008000013 */
[----:B------:R-:W-:Y:S02]  /*9aa0*/  F2FP.F16.F32.PACK_AB R16, RZ, R19 ;  /* 0x00000013ff10723e */ /* 0x000fe400000000ff */
[----:B------:R-:W-:-:S05]  /*9ab0*/  IADD3.X R19, R23, UR4, R3, P4, P5 ;  /* 0x0000000417137c10 */ /* 0x000fca000a7ea403 */
[----:B------:R0:W-:Y:S01]  /*9ac0*/  @P3 STG.E.U16 desc[UR20][R18.64+0x10], R16 ;  /* 0x0000101012003986 */ /* 0x0001e2000c101514 */
[----:B------:R-:W-:Y:S05]  /*9ad0*/  @!P2 BRA `(.L_x_163) ;  /* 0x000000000004a947 */ /* 0x000fea0003800000 */
[----:B------:R0:W5:Y:S02]  /*9ae0*/  LDG.E.LTC128B.U16 R15, desc[UR20][R4.64+0x12] ;  /* 0x00001214040f7981 */ /* 0x000164000c1e1520 */
.L_x_163:
[----:B------:R-:W-:Y:S05]  /*9af0*/  BSYNC B0 ;  /* 0x0000000000007941 */ /* 0x000fea0003800000 */
.L_x_162:
        /* <DEDUP_REMOVED lines=9> */
.L_x_165:
[----:B------:R-:W-:Y:S05]  /*9b90*/  BSYNC B0 ;  /* 0x0000000000007941 */ /* 0x000fea0003800000 */
.L_x_164:
        /* <DEDUP_REMOVED lines=9> */
.L_x_167:
[----:B------:R-:W-:Y:S05]  /*9c30*/  BSYNC B0 ;  /* 0x0000000000007941 */ /* 0x000fea0003800000 */
.L_x_166:
        /* <DEDUP_REMOVED lines=9> */
.L_x_169:
[----:B------:R-:W-:Y:S05]  /*9cd0*/  BSYNC B0 ;  /* 0x0000000000007941 */ /* 0x000fea0003800000 */
.L_x_168:
        /* <DEDUP_REMOVED lines=9> */
.L_x_171:
[----:B------:R-:W-:Y:S05]  /*9d70*/  BSYNC B0 ;  /* 0x0000000000007941 */ /* 0x000fea0003800000 */
.L_x_170:
        /* <DEDUP_REMOVED lines=9> */
.L_x_173:
[----:B------:R-:W-:Y:S05]  /*9e10*/  BSYNC B0 ;  /* 0x0000000000007941 */ /* 0x000fea0003800000 */
.L_x_172:
        /* <DEDUP_REMOVED lines=9> */
.L_x_175:
[----:B------:R-:W-:Y:S05]  /*9eb0*/  BSYNC B0 ;  /* 0x0000000000007941 */ /* 0x000fea0003800000 */
.L_x_174:
        /* <DEDUP_REMOVED lines=9> */
.L_x_177:
[----:B------:R-:W-:Y:S05]  /*9f50*/  BSYNC B0 ;  /* 0x0000000000007941 */ /* 0x000fea0003800000 */
.L_x_176:
        /* <DEDUP_REMOVED lines=9> */
.L_x_179:
[----:B------:R-:W-:Y:S05]  /*9ff0*/  BSYNC B0 ;  /* 0x0000000000007941 */ /* 0x000fea0003800000 */
.L_x_178:
        /* <DEDUP_REMOVED lines=9> */
.L_x_181:
[----:B------:R-:W-:Y:S05]  /*a090*/  BSYNC B0 ;  /* 0x0000000000007941 */ /* 0x000fea0003800000 */
.L_x_180:
        /* <DEDUP_REMOVED lines=9> */
.L_x_183:
[----:B------:R-:W-:Y:S05]  /*a130*/  BSYNC B0 ;  /* 0x0000000000007941 */ /* 0x000fea0003800000 */
.L_x_182:
        /* <DEDUP_REMOVED lines=9> */
.L_x_185:
[----:B------:R-:W-:Y:S05]  /*a1d0*/  BSYNC B0 ;  /* 0x0000000000007941 */ /* 0x000fea0003800000 */
.L_x_184:
        /* <DEDUP_REMOVED lines=9> */
.L_x_187:
[----:B------:R-:W-:Y:S05]  /*a270*/  BSYNC B0 ;  /* 0x0000000000007941 */ /* 0x000fea0003800000 */
.L_x_186:
        /* <DEDUP_REMOVED lines=9> */
.L_x_189:
[----:B------:R-:W-:Y:S05]  /*a310*/  BSYNC B0 ;  /* 0x0000000000007941 */ /* 0x000fea0003800000 */
.L_x_188:
        /* <DEDUP_REMOVED lines=9> */
.L_x_191:
[----:B------:R-:W-:Y:S05]  /*a3b0*/  BSYNC B0 ;  /* 0x0000000000007941 */ /* 0x000fea0003800000 */
.L_x_190:
        /* <DEDUP_REMOVED lines=9> */
.L_x_193:
[----:B------:R-:W-:Y:S05]  /*a450*/  BSYNC B0 ;  /* 0x0000000000007941 */ /* 0x000fea0003800000 */
.L_x_192:
        /* <DEDUP_REMOVED lines=9> */
.L_x_195:
[----:B------:R-:W-:Y:S05]  /*a4f0*/  BSYNC B0 ;  /* 0x0000000000007941 */ /* 0x000fea0003800000 */
.L_x_194:
        /* <DEDUP_REMOVED lines=9> */
.L_x_197:
[----:B------:R-:W-:Y:S05]  /*a590*/  BSYNC B0 ;  /* 0x0000000000007941 */ /* 0x000fea0003800000 */
.L_x_196:
        /* <DEDUP_REMOVED lines=9> */
.L_x_199:
[----:B------:R-:W-:Y:S05]  /*a630*/  BSYNC B0 ;  /* 0x0000000000007941 */ /* 0x000fea0003800000 */
.L_x_198:
        /* <DEDUP_REMOVED lines=9> */
.L_x_201:
[----:B------:R-:W-:Y:S05]  /*a6d0*/  BSYNC B0 ;  /* 0x0000000000007941 */ /* 0x000fea0003800000 */
.L_x_200:
        /* <DEDUP_REMOVED lines=9> */
.L_x_203:
[----:B------:R-:W-:Y:S05]  /*a770*/  BSYNC B0 ;  /* 0x0000000000007941 */ /* 0x000fea0003800000 */
.L_x_202:
        /* <DEDUP_REMOVED lines=9> */
.L_x_205:
[----:B------:R-:W-:Y:S05]  /*a810*/  BSYNC B0 ;  /* 0x0000000000007941 */ /* 0x000fea0003800000 */
.L_x_204:
        /* <DEDUP_REMOVED lines=9> */
.L_x_207:
[----:B------:R-:W-:Y:S05]  /*a8b0*/  BSYNC B0 ;  /* 0x0000000000007941 */ /* 0x000fea0003800000 */
.L_x_206:
        /* <DEDUP_REMOVED lines=9> */
.L_x_209:
[----:B------:R-:W-:Y:S05]  /*a950*/  BSYNC B0 ;  /* 0x0000000000007941 */ /* 0x000fea0003800000 */
.L_x_208:
        /* <DEDUP_REMOVED lines=9> */
.L_x_211:
[----:B------:R-:W-:Y:S05]  /*a9f0*/  BSYNC B0 ;  /* 0x0000000000007941 */ /* 0x000fea0003800000 */
.L_x_210:
        /* <DEDUP_REMOVED lines=9> */
.L_x_213:
[----:B------:R-:W-:Y:S05]  /*aa90*/  BSYNC B0 ;  /* 0x0000000000007941 */ /* 0x000fea0003800000 */
.L_x_212:
        /* <DEDUP_REMOVED lines=9> */
.L_x_215:
[----:B------:R-:W-:Y:S05]  /*ab30*/  BSYNC B0 ;  /* 0x0000000000007941 */ /* 0x000fea0003800000 */
.L_x_214:
        /* <DEDUP_REMOVED lines=9> */
.L_x_217:
[----:B------:R-:W-:Y:S05]  /*abd0*/  BSYNC B0 ;  /* 0x0000000000007941 */ /* 0x000fea0003800000 */
.L_x_216:
        /* <DEDUP_REMOVED lines=9> */
.L_x_219:
[----:B------:R-:W-:Y:S05]  /*ac70*/  BSYNC B0 ;  /* 0x0000000000007941 */ /* 0x000fea0003800000 */
.L_x_218:
        /* <DEDUP_REMOVED lines=9> */
.L_x_221:
[----:B------:R-:W-:Y:S05]  /*ad10*/  BSYNC B0 ;  /* 0x0000000000007941 */ /* 0x000fea0003800000 */
.L_x_220:
        /* <DEDUP_REMOVED lines=9> */
.L_x_223:
[----:B------:R-:W-:Y:S05]  /*adb0*/  BSYNC B0 ;  /* 0x0000000000007941 */ /* 0x000fea0003800000 */
.L_x_222:
        /* <DEDUP_REMOVED lines=9> */
.L_x_225:
[----:B------:R-:W-:Y:S05]  /*ae50*/  BSYNC B0 ;  /* 0x0000000000007941 */ /* 0x000fea0003800000 */
.L_x_224:
        /* <DEDUP_REMOVED lines=9> */
.L_x_227:
[----:B------:R-:W-:Y:S05]  /*aef0*/  BSYNC B0 ;  /* 0x0000000000007941 */ /* 0x000fea0003800000 */
.L_x_226:
        /* <DEDUP_REMOVED lines=9> */
.L_x_229:
[----:B------:R-:W-:Y:S05]  /*af90*/  BSYNC B0 ;  /* 0x0000000000007941 */ /* 0x000fea0003800000 */
.L_x_228:
        /* <DEDUP_REMOVED lines=9> */
.L_x_231:
[----:B------:R-:W-:Y:S05]  /*b030*/  BSYNC B0 ;  /* 0x0000000000007941 */ /* 0x000fea0003800000 */
.L_x_230:
        /* <DEDUP_REMOVED lines=9> */
.L_x_233:
[----:B------:R-:W-:Y:S05]  /*b0d0*/  BSYNC B0 ;  /* 0x0000000000007941 */ /* 0x000fea0003800000 */
.L_x_232:
        /* <DEDUP_REMOVED lines=9> */
.L_x_235:
[----:B------:R-:W-:Y:S05]  /*b170*/  BSYNC B0 ;  /* 0x0000000000007941 */ /* 0x000fea0003800000 */
.L_x_234:
        /* <DEDUP_REMOVED lines=9> */
.L_x_237:
[----:B------:R-:W-:Y:S05]  /*b210*/  BSYNC B0 ;  /* 0x0000000000007941 */ /* 0x000fea0003800000 */
.L_x_236:
        /* <DEDUP_REMOVED lines=9> */
.L_x_239:
[----:B------:R-:W-:Y:S05]  /*b2b0*/  BSYNC B0 ;  /* 0x0000000000007941 */ /* 0x000fea0003800000 */
.L_x_238:
        /* <DEDUP_REMOVED lines=9> */
.L_x_241:
[----:B------:R-:W-:Y:S05]  /*b350*/  BSYNC B0 ;  /* 0x0000000000007941 */ /* 0x000fea0003800000 */
.L_x_240:
        /* <DEDUP_REMOVED lines=9> */
.L_x_243:
[----:B------:R-:W-:Y:S05]  /*b3f0*/  BSYNC B0 ;  /* 0x0000000000007941 */ /* 0x000fea0003800000 */
.L_x_242:
        /* <DEDUP_REMOVED lines=9> */
.L_x_245:
[----:B------:R-:W-:Y:S05]  /*b490*/  BSYNC B0 ;  /* 0x0000000000007941 */ /* 0x000fea0003800000 */
.L_x_244:
        /* <DEDUP_REMOVED lines=9> */
.L_x_247:
[----:B------:R-:W-:Y:S05]  /*b530*/  BSYNC B0 ;  /* 0x0000000000007941 */ /* 0x000fea0003800000 */
.L_x_246:
        /* <DEDUP_REMOVED lines=9> */
.L_x_249:
[----:B------:R-:W-:Y:S05]  /*b5d0*/  BSYNC B0 ;  /* 0x0000000000007941 */ /* 0x000fea0003800000 */
.L_x_248:
        /* <DEDUP_REMOVED lines=9> */
.L_x_251:
[----:B------:R-:W-:Y:S05]  /*b670*/  BSYNC B0 ;  /* 0x0000000000007941 */ /* 0x000fea0003800000 */
.L_x_250:
        /* <DEDUP_REMOVED lines=9> */
.L_x_253:
[----:B------:R-:W-:Y:S05]  /*b710*/  BSYNC B0 ;  /* 0x0000000000007941 */ /* 0x000fea0003800000 */
.L_x_252:
        /* <DEDUP_REMOVED lines=9> */
.L_x_255:
[----:B------:R-:W-:Y:S05]  /*b7b0*/  BSYNC B0 ;  /* 0x0000000000007941 */ /* 0x000fea0003800000 */
.L_x_254:
        /* <DEDUP_REMOVED lines=9> */
.L_x_257:
[----:B------:R-:W-:Y:S05]  /*b850*/  BSYNC B0 ;  /* 0x0000000000007941 */ /* 0x000fea0003800000 */
.L_x_256:
        /* <DEDUP_REMOVED lines=9> */
.L_x_259:
[----:B------:R-:W-:Y:S05]  /*b8f0*/  BSYNC B0 ;  /* 0x0000000000007941 */ /* 0x000fea0003800000 */
.L_x_258:
        /* <DEDUP_REMOVED lines=9> */
.L_x_261:
[----:B------:R-:W-:Y:S05]  /*b990*/  BSYNC B0 ;  /* 0x0000000000007941 */ /* 0x000fea0003800000 */
.L_x_260:
        /* <DEDUP_REMOVED lines=9> */
.L_x_263:
[----:B------:R-:W-:Y:S05]  /*ba30*/  BSYNC B0 ;  /* 0x0000000000007941 */ /* 0x000fea0003800000 */
.L_x_262:
        /* <DEDUP_REMOVED lines=9> */
.L_x_265:
[----:B------:R-:W-:Y:S05]  /*bad0*/  BSYNC B0 ;  /* 0x0000000000007941 */ /* 0x000fea0003800000 */
.L_x_264:
        /* <DEDUP_REMOVED lines=9> */
.L_x_267:
[----:B------:R-:W-:Y:S05]  /*bb70*/  BSYNC B0 ;  /* 0x0000000000007941 */ /* 0x000fea0003800000 */
.L_x_266:
        /* <DEDUP_REMOVED lines=9> */
.L_x_269:
[----:B------:R-:W-:Y:S05]  /*bc10*/  BSYNC B0 ;  /* 0x0000000000007941 */ /* 0x000fea0003800000 */
.L_x_268:
        /* <DEDUP_REMOVED lines=9> */
.L_x_271:
[----:B------:R-:W-:Y:S05]  /*bcb0*/  BSYNC B0 ;  /* 0x0000000000007941 */ /* 0x000fea0003800000 */
.L_x_270:
[----:B01--45:R-:W-:Y:S01]  /*bcc0*/  HADD2.F32 R6, -RZ, R15.H0_H0 ;  /* 0x2000000fff067230 */ /* 0x033fe20000004100 */
        /* <DEDUP_REMOVED lines=8> */
.L_x_273:
[----:B------:R-:W-:Y:S05]  /*bd50*/  BSYNC B0 ;  /* 0x0000000000007941 */ /* 0x000fea0003800000 */
.L_x_272:
[----:B0----5:R-:W-:Y:S01]  /*bd60*/  HADD2.F32 R6, -RZ, R15.H0_H0 ;  /* 0x2000000fff067230 */ /* 0x021fe20000004100 */
[----:B------:R-:W-:Y:S01]  /*bd70*/  ISETP.GT.AND P1, PT, R0, 0x79, P1 ;  /* 0x000000790000780c */ /* 0x000fe20000f24270 */
[----:B------:R-:W-:Y:S01]  /*bd80*/  BSSY B0, `(.L_x_274) ;  /* 0x000000b000007945 */ /* 0x000fe20003800000 */
[----:B------:R-:W-:Y:S02]  /*bd90*/  IADD3 R20, P0, R12, 0x80, RZ ;  /* 0x000000800c147810 */ /* 0x000fe40007f1e0ff */
[----:B------:R-:W-:Y:S01]  /*bda0*/  FMUL R7, R6, UR22 ;  /* 0x0000001606077c20 */ /* 0x000fe20008400000 */
[----:B------:R-:W-:-:S03]  /*bdb0*/  @P2 IMAD.MOV.U32 R6, RZ, RZ, R18 ;  /* 0x000000ffff062224 */ /* 0x000fc600078e0012 */
[----:B------:R-:W-:-:S05]  /*bdc0*/  FFMA R7, R214, UR11, R7 ;  /* 0x0000000bd6077c23 */ /* 0x000fca0008000007 */
[----:B------:R-:W-:-:S04]  /*bdd0*/  F2FP.F16.F32.PACK_AB R7, RZ, R7 ;  /* 0x00000007ff07723e */ /* 0x000fc800000000ff */
[----:B------:R-:W-:Y:S01]  /*bde0*/  PRMT R8, R7, 0x7610, R8 ;  /* 0x0000761007087816 */ /* 0x000fe20000000008 */
[----:B------:R-:W-:-:S05]  /*bdf0*/  @P2 IMAD.MOV.U32 R7, RZ, RZ, R19 ;  /* 0x000000ffff072224 */ /* 0x000fca00078e0013 */
[----:B------:R0:W-:Y:S01]  /*be00*/  @P2 STG.E.U16 desc[UR20][R6.64+0xf0], R8 ;  /* 0x0000f00806002986 */ /* 0x0001e2000c101514 */
[----:B------:R-:W-:Y:S05]  /*be10*/  @!P1 BRA `(.L_x_275) ;  /* 0x0000000000049947 */ /* 0x000fea0003800000 */
[----:B------:R4:W5:Y:S02]  /*be20*/  LDG.E.LTC128B.U16 R15, desc[UR20][R4.64+0xf2] ;  /* 0x0000f214040f7981 */ /* 0x000964000c1e1520 */
.L_x_275:
[----:B------:R-:W-:Y:S05]  /*be30*/  BSYNC B0 ;  /* 0x0000000000007941 */ /* 0x000fea0003800000 */
.L_x_274:
[----:B-12345:R-:W-:Y:S02]  /*be40*/  HADD2.F32 R4, -RZ, R15.H0_H0 ;  /* 0x2000000fff047230 */ /* 0x03efe40000004100 */
[----:B------:R-:W-:Y:S01]  /*be50*/  IMAD.X R5, RZ, RZ, R13, P0 ;  /* 0x000000ffff057224 */ /* 0x000fe200000e060d */
[----:B------:R-:W-:Y:S01]  /*be60*/  ISETP.GT.AND P0, PT, R14, 0x80, PT ;  /* 0x000000800e00780c */ /* 0x000fe20003f04270 */
[----:B0-----:R-:W-:-:S04]  /*be70*/  IMAD.WIDE.U32 R6, R20, UR16, R10 ;  /* 0x0000001014067c25 */ /* 0x001fc8000f8e000a */
[----:B------:R-:W-:Y:S01]  /*be80*/  FMUL R4, R4, UR22 ;  /* 0x0000001604047c20 */ /* 0x000fe20008400000 */
[----:B------:R-:W-:Y:S01]  /*be90*/  ISETP.GT.AND P3, PT, R0, RZ, P0 ;  /* 0x000000ff0000720c */ /* 0x000fe20000764270 */
[----:B------:R-:W-:Y:S02]  /*bea0*/  IMAD R5, R5, UR16, RZ ;  /* 0x0000001005057c24 */ /* 0x000fe4000f8e02ff */
[----:B------:R-:W-:Y:S02]  /*beb0*/  FFMA R4, R215, UR11, R4 ;  /* 0x0000000bd7047c23 */ /* 0x000fe40008000004 */
[----:B------:R-:W-:-:S03]  /*bec0*/  IMAD R21, R20, UR17, R5 ;  /* 0x0000001114157c24 */ /* 0x000fc6000f8e0205 */
[----:B------:R-:W-:Y:S02]  /*bed0*/  F2FP.F16.F32.PACK_AB R8, RZ, R4 ;  /* 0x00000004ff08723e */ /* 0x000fe400000000ff */
[----:B------:R-:W-:Y:S02]  /*bee0*/  LEA R4, P2, R6, UR18, 0x1 ;  /* 0x0000001206047c11 */ /* 0x000fe4000f8408ff */
[----:B------:R-:W-:Y:S02]  /*bef0*/  IADD3 R5, R7, R21, RZ ;  /* 0x0000001507057210 */ /* 0x000fe40007ffe0ff */
[----:B------:R-:W-:Y:S02]  /*bf00*/  PRMT R9, R8, 0x7610, R9 ;  /* 0x0000761008097816 */ /* 0x000fe40000000009 */
[----:B------:R-:W-:-:S03]  /*bf10*/  LEA.HI.X R5, R6, UR19, R5, 0x1, P2 ;  /* 0x0000001306057c11 */ /* 0x000fc600090f0c05 */
[----:B------:R0:W-:Y:S04]  /*bf20*/  @P1 STG.E.U16 desc[UR20][R18.64+0xf2], R9 ;  /* 0x0000f20912001986 */ /* 0x0001e8000c101514 */
[----:B------:R-:W2:Y:S01]  /*bf30*/  @P3 LDG.E.LTC128B.U16 R15, desc[UR20][R4.64] ;  /* 0x00000014040f3981 */ /* 0x000ea2000c1e1520 */
[----:B------:R-:W-:Y:S01]  /*bf40*/  USHF.L.U32 UR4, UR14, 0x8, URZ ;  /* 0x000000080e047899 */ /* 0x000fe2000800063f */
[----:B------:R-:W-:Y:S01]  /*bf50*/  ISETP.GT.AND P2, PT, R0, 0x1, P0 ;  /* 0x000000010000780c */ /* 0x000fe20000744270 */
[----:B------:R-:W-:Y:S01]  /*bf60*/  USHF.L.U64.HI UR6, UR14, 0x8, UR15 ;  /* 0x000000080e067899 */ /* 0x000fe2000801020f */
[----:B------:R-:W-:Y:S03]  /*bf70*/  BSSY B0, `(.L_x_276) ;  /* 0x000000a000007945 */ /* 0x000fe60003800000 */
[----:B------:R-:W-:-:S04]  /*bf80*/  IADD3 R8, P1, R2, UR4, RZ ;  /* 0x0000000402087c10 */ /* 0x000fc8000ff3e0ff */
[----:B0-----:R-:W-:Y:S01]  /*bf90*/  IADD3.X R9, R3, UR6, RZ, P1, !PT ;  /* 0x0000000603097c10 */ /* 0x001fe20008ffe4ff */
[----:B--2---:R-:W-:-:S05]  /*bfa0*/  HADD2.F32 R6, -RZ, R15.H0_H0 ;  /* 0x2000000fff067230 */ /* 0x004fca0000004100 */
[----:B------:R-:W-:-:S04]  /*bfb0*/  FMUL R7, R6, UR22 ;  /* 0x0000001606077c20 */ /* 0x000fc80008400000 */
[----:B------:R-:W-:-:S05]  /*bfc0*/  FFMA R7, R88, UR11, R7 ;  /* 0x0000000b58077c23 */ /* 0x000fca0008000007 */
[----:B------:R-:W-:-:S05]  /*bfd0*/  F2FP.F16.F32.PACK_AB R7, RZ, R7 ;  /* 0x00000007ff07723e */ /* 0x000fca00000000ff */
[----:B------:R0:W-:Y:S01]  /*bfe0*/  @P3 STG.E.U16 desc[UR20][R8.64], R7 ;  /* 0x0000000708003986 */ /* 0x0001e2000c101514 */
[----:B------:R-:W-:Y:S05]  /*bff0*/  @!P2 BRA `(.L_x_277) ;  /* 0x000000000004a947 */ /* 0x000fea0003800000 */
[----:B------:R1:W5:Y:S02]  /*c000*/  LDG.E.LTC128B.U16 R15, desc[UR20][R4.64+0x2] ;  /* 0x00000214040f7981 */ /* 0x000364000c1e1520 */
.L_x_277:
[----:B------:R-:W-:Y:S05]  /*c010*/  BSYNC B0 ;  /* 0x0000000000007941 */ /* 0x000fea0003800000 */
.L_x_276:
        /* <DEDUP_REMOVED lines=15> */
.L_x_279:
[----:B------:R-:W-:Y:S05]  /*c110*/  BSYNC B0 ;  /* 0x0000000000007941 */ /* 0x000fea0003800000 */
.L_x_278:
        /* <DEDUP_REMOVED lines=11> */
.L_x_281:
[----:B------:R-:W-:Y:S05]  /*c1d0*/  BSYNC B0 ;  /* 0x0000000000007941 */ /* 0x000fea0003800000 */
.L_x_280:
        /* <DEDUP_REMOVED lines=9> */
.L_x_283:
[----:B------:R-:W-:Y:S05]  /*c270*/  BSYNC B0 ;  /* 0x0000000000007941 */ /* 0x000fea0003800000 */
.L_x_282:
        /* <DEDUP_REMOVED lines=9> */
.L_x_285:
[----:B------:R-:W-:Y:S05]  /*c310*/  BSYNC B0 ;  /* 0x0000000000007941 */ /* 0x000fea0003800000 */
.L_x_284:
        /* <DEDUP_REMOVED lines=9> */
.L_x_287:
[----:B------:R-:W-:Y:S05]  /*c3b0*/  BSYNC B0 ;  /* 0x0000000000007941 */ /* 0x000fea0003800000 */
.L_x_286:
[----:B0----5:R-:W-:Y:S01]  /*c3c0*/  HADD2.F32 R16, -RZ, R15.H0_H0 ;  /* 0x2000000fff107230 */ /* 0x021fe20000004100 */
[----:B------:R-:W-:Y:S01]  /*c3d0*/  ISETP.GT.AND P2, PT, R0, 0x9, P1 ;  /* 0x000000090000780c */ /* 0x000fe20000f44270 */
[----:B------:R-:W-:Y:S01]  /*c3e0*/  IMAD.U32 R21, RZ, RZ, UR4 ;  /* 0x00000004ff157e24 */ /* 0x000fe2000f8e00ff */
[----:B------:R-:W-:Y:S01]  /*c3f0*/  BSSY B0, `(.L_x_288) ;  /* 0x000000a000007945 */ /* 0x000fe20003800000 */
[----:B------:R-:W-:Y:S02]  /*c400*/  IMAD.U32 R23, RZ, RZ, UR6 ;  /* 0x00000006ff177e24 */ /* 0x000fe4000f8e00ff */
[----:B------:R-:W-:Y:S01]  /*c410*/  FMUL R19, R16, UR22 ;  /* 0x0000001610137c20 */ /* 0x000fe20008400000 */
[----:B------:R-:W-:-:S03]  /*c420*/  IADD3 R18, P4, P5, R2, UR8, R21 ;  /* 0x0000000802127c10 */ /* 0x000fc6000fd9e015 */
[----:B------:R-:W-:-:S05]  /*c430*/  FFMA R19, R94, UR11, R19 ;  /* 0x0000000b5e137c23 */ /* 0x000fca0008000013 */
[----:B------:R-:W-:Y:S02]  /*c440*/  F2FP.F16.F32.PACK_AB R16, RZ, R19 ;  /* 0x00000013ff10723e */ /* 0x000fe400000000ff */
[----:B------:R-:W-:-:S05]  /*c450*/  IADD3.X R19, R3, UR5, R23, P4, P5 ;  /* 0x0000000503137c10 */ /* 0x000fca000a7ea417 */
[----:B------:R0:W-:Y:S01]  /*c460*/  @P3 STG.E.U16 desc[UR20][R18.64+0x10], R16 ;  /* 0x0000101012003986 */ /* 0x0001e2000c101514 */
[----:B------:R-:W-:Y:S05]  /*c470*/  @!P2 BRA `(.L_x_289) ;  /* 0x000000000004a947 */ /* 0x000fea0003800000 */
[----:B------:R0:W5:Y:S02]  /*c480*/  LDG.E.LTC128B.U16 R15, desc[UR20][R6.64+0x12] ;  /* 0x00001214060f7981 */ /* 0x000164000c1e1520 */
.L_x_289:
[----:B------:R-:W-:Y:S05]  /*c490*/  BSYNC B0 ;  /* 0x0000000000007941 */ /* 0x000fea0003800000 */
.L_x_288:
        /* <DEDUP_REMOVED lines=9> */
.L_x_291:
[----:B------:R-:W-:Y:S05]  /*c530*/  BSYNC B0 ;  /* 0x0000000000007941 */ /* 0x000fea0003800000 */
.L_x_290:
        /* <DEDUP_REMOVED lines=9> */
.L_x_293:
[----:B------:R-:W-:Y:S05]  /*c5d0*/  BSYNC B0 ;  /* 0x0000000000007941 */ /* 0x000fea0003800000 */
.L_x_292:
        /* <DEDUP_REMOVED lines=9> */
.L_x_295:
[----:B------:R-:W-:Y:S05]  /*c670*/  BSYNC B0 ;  /* 0x0000000000007941 */ /* 0x000fea0003800000 */
.L_x_294:
        /* <DEDUP_REMOVED lines=9> */
.L_x_297:
[----:B------:R-:W-:Y:S05]  /*c710*/  BSYNC B0 ;  /* 0x0000000000007941 */ /* 0x000fea0003800000 */
.L_x_296:
        /* <DEDUP_REMOVED lines=9> */
.L_x_299:
[----:B------:R-:W-:Y:S05]  /*c7b0*/  BSYNC B0 ;  /* 0x0000000000007941 */ /* 0x000fea0003800000 */
.L_x_298:
        /* <DEDUP_REMOVED lines=9> */
.L_x_301:
[----:B------:R-:W-:Y:S05]  /*c850*/  BSYNC B0 ;  /* 0x0000000000007941 */ /* 0x000fea0003800000 */
.L_x_300:
        /* <DEDUP_REMOVED lines=9> */
.L_x_303:
[----:B------:R-:W-:Y:S05]  /*c8f0*/  BSYNC B0 ;  /* 0x0000000000007941 */ /* 0x000fea0003800000 */
.L_x_302:
        /* <DEDUP_REMOVED lines=9> */
.L_x_305:
[----:B------:R-:W-:Y:S05]  /*c990*/  BSYNC B0 ;  /* 0x0000000000007941 */ /* 0x000fea0003800000 */
.L_x_304:
        /* <DEDUP_REMOVED lines=9> */
.L_x_307:
[----:B------:R-:W-:Y:S05]  /*ca30*/  BSYNC B0 ;  /* 0x0000000000007941 */ /* 0x000fea0003800000 */
.L_x_306:
        /* <DEDUP_REMOVED lines=9> */
.L_x_309:
[----:B------:R-:W-:Y:S05]  /*cad0*/  BSYNC B0 ;  /* 0x0000000000007941 */ /* 0x000fea0003800000 */
.L_x_308:
        /* <DEDUP_REMOVED lines=9> */
.L_x_311:
[----:B------:R-:W-:Y:S05]  /*cb70*/  BSYNC B0 ;  /* 0x0000000000007941 */ /* 0x000fea0003800000 */
.L_x_310:
        /* <DEDUP_REMOVED lines=9> */
.L_x_313:
[----:B------:R-:W-:Y:S05]  /*cc10*/  BSYNC B0 ;  /* 0x0000000000007941 */ /* 0x000fea0003800000 */
.L_x_312:
        /* <DEDUP_REMOVED lines=9> */
.L_x_315:
[----:B------:R-:W-:Y:S05]  /*ccb0*/  BSYNC B0 ;  /* 0x0000000000007941 */ /* 0x000fea0003800000 */
.L_x_314:
        /* <DEDUP_REMOVED lines=9> */
.L_x_317:
[----:B------:R-:W-:Y:S05]  /*cd50*/  BSYNC B0 ;  /* 0x0000000000007941 */ /* 0x000fea0003800000 */
.L_x_316:
        /* <DEDUP_REMOVED lines=9> */
.L_x_319:
[----:B------:R-:W-:Y:S05]  /*cdf0*/  BSYNC B0 ;  /* 0x0000000000007941 */ /* 0x000fea0003800000 */
.L_x_318:
        /* <DEDUP_REMOVED lines=9> */
.L_x_321:
[----:B------:R-:W-:Y:S05]  /*ce90*/  BSYNC B0 ;  /* 0x0000000000007941 */ /* 0x000fea0003800000 */
.L_x_320:
        /* <DEDUP_REMOVED lines=9> */
.L_x_323:
[----:B------:R-:W-:Y:S05]  /*cf30*/  BSYNC B0 ;  /* 0x0000000000007941 */ /* 0x000fea0003800000 */
.L_x_322:
        /* <DEDUP_REMOVED lines=9> */
.L_x_325:
[----:B------:R-:W-:Y:S05]  /*cfd0*/  BSYNC B0 ;  /* 0x0000000000007941 */ /* 0x000fea0003800000 */
.L_x_324:
        /* <DEDUP_REMOVED lines=9> */
.L_x_327:
[----:B------:R-:W-:Y:S05]  /*d070*/  BSYNC B0 ;  /* 0x0000000000007941 */ /* 0x000fea0003800000 */
.L_x_326:
        /* <DEDUP_REMOVED lines=9> */
.L_x_329:
[----:B------:R-:W-:Y:S05]  /*d110*/  BSYNC B0 ;  /* 0x0000000000007941 */ /* 0x000fea0003800000 */
.L_x_328:
        /* <DEDUP_REMOVED lines=9> */
.L_x_331:
[----:B------:R-:W-:Y:S05]  /*d1b0*/  BSYNC B0 ;  /* 0x0000000000007941 */ /* 0x000fea0003800000 */
.L_x_330:
        /* <DEDUP_REMOVED lines=9> */
.L_x_333:
[----:B------:R-:W-:Y:S05]  /*d250*/  BSYNC B0 ;  /* 0x0000000000007941 */ /* 0x000fea0003800000 */
.L_x_332:
        /* <DEDUP_REMOVED lines=9> */
.L_x_335:
[----:B------:R-:W-:Y:S05]  /*d2f0*/  BSYNC B0 ;  /* 0x0000000000007941 */ /* 0x000fea0003800000 */
.L_x_334:
        /* <DEDUP_REMOVED lines=9> */
.L_x_337:
[----:B------:R-:W-:Y:S05]  /*d390*/  BSYNC B0 ;  /* 0x0000000000007941 */ /* 0x000fea0003800000 */
.L_x_336:
        /* <DEDUP_REMOVED lines=9> */
.L_x_339:
[----:B------:R-:W-:Y:S05]  /*d430*/  BSYNC B0 ;  /* 0x0000000000007941 */ /* 0x000fea0003800000 */
.L_x_338:
        /* <DEDUP_REMOVED lines=9> */
.L_x_341:
[----:B------:R-:W-:Y:S05]  /*d4d0*/  BSYNC B0 ;  /* 0x0000000000007941 */ /* 0x000fea0003800000 */
.L_x_340:
        /* <DEDUP_REMOVED lines=9> */
.L_x_343:
[----:B------:R-:W-:Y:S05]  /*d570*/  BSYNC B0 ;  /* 0x0000000000007941 */ /* 0x000fea0003800000 */
.L_x_342:
        /* <DEDUP_REMOVED lines=9> */
.L_x_345:
[----:B------:R-:W-:Y:S05]  /*d610*/  BSYNC B0 ;  /* 0x0000000000007941 */ /* 0x000fea0003800000 */
.L_x_344:
        /* <DEDUP_REMOVED lines=9> */
.L_x_347:
[----:B------:R-:W-:Y:S05]  /*d6b0*/  BSYNC B0 ;  /* 0x0000000000007941 */ /* 0x000fea0003800000 */
.L_x_346:
        /* <DEDUP_REMOVED lines=9> */
.L_x_349:
[----:B------:R-:W-:Y:S05]  /*d750*/  BSYNC B0 ;  /* 0x0000000000007941 */ /* 0x000fea0003800000 */
.L_x_348:
        /* <DEDUP_REMOVED lines=9> */
.L_x_351:
[----:B------:R-:W-:Y:S05]  /*d7f0*/  BSYNC B0 ;  /* 0x0000000000007941 */ /* 0x000fea0003800000 */
.L_x_350:
        /* <DEDUP_REMOVED lines=9> */
.L_x_353:
[----:B------:R-:W-:Y:S05]  /*d890*/  BSYNC B0 ;  /* 0x0000000000007941 */ /* 0x000fea0003800000 */
.L_x_352:
        /* <DEDUP_REMOVED lines=9> */
.L_x_355:
[----:B------:R-:W-:Y:S05]  /*d930*/  BSYNC B0 ;  /* 0x0000000000007941 */ /* 0x000fea0003800000 */
.L_x_354:
        /* <DEDUP_REMOVED lines=9> */
.L_x_357:
[----:B------:R-:W-:Y:S05]  /*d9d0*/  BSYNC B0 ;  /* 0x0000000000007941 */ /* 0x000fea0003800000 */
.L_x_356:
        /* <DEDUP_REMOVED lines=9> */
.L_x_359:
[----:B------:R-:W-:Y:S05]  /*da70*/  BSYNC B0 ;  /* 0x0000000000007941 */ /* 0x000fea0003800000 */
.L_x_358:
        /* <DEDUP_REMOVED lines=9> */
.L_x_361:
[----:B------:R-:W-:Y:S05]  /*db10*/  BSYNC B0 ;  /* 0x0000000000007941 */ /* 0x000fea0003800000 */
.L_x_360:
        /* <DEDUP_REMOVED lines=9> */
.L_x_363:
[----:B------:R-:W-:Y:S05]  /*dbb0*/  BSYNC B0 ;  /* 0x0000000000007941 */ /* 0x000fea0003800000 */
.L_x_362:
        /* <DEDUP_REMOVED lines=9> */
.L_x_365:
[----:B------:R-:W-:Y:S05]  /*dc50*/  BSYNC B0 ;  /* 0x0000000000007941 */ /* 0x000fea0003800000 */
.L_x_364:
        /* <DEDUP_REMOVED lines=9> */
.L_x_367:
[----:B------:R-:W-:Y:S05]  /*dcf0*/  BSYNC B0 ;  /* 0x0000000000007941 */ /* 0x000fea0003800000 */
.L_x_366:
        /* <DEDUP_REMOVED lines=9> */
.L_x_369:
[----:B------:R-:W-:Y:S05]  /*dd90*/  BSYNC B0 ;  /* 0x0000000000007941 */ /* 0x000fea0003800000 */
.L_x_368:
        /* <DEDUP_REMOVED lines=9> */
.L_x_371:
[----:B------:R-:W-:Y:S05]  /*de30*/  BSYNC B0 ;  /* 0x0000000000007941 */ /* 0x000fea0003800000 */
.L_x_370:
        /* <DEDUP_REMOVED lines=9> */
.L_x_373:
[----:B------:R-:W-:Y:S05]  /*ded0*/  BSYNC B0 ;  /* 0x0000000000007941 */ /* 0x000fea0003800000 */
.L_x_372:
        /* <DEDUP_REMOVED lines=9> */
.L_x_375:
[----:B------:R-:W-:Y:S05]  /*df70*/  BSYNC B0 ;  /* 0x0000000000007941 */ /* 0x000fea0003800000 */
.L_x_374:
        /* <DEDUP_REMOVED lines=9> */
.L_x_377:
[----:B------:R-:W-:Y:S05]  /*e010*/  BSYNC B0 ;  /* 0x0000000000007941 */ /* 0x000fea0003800000 */
.L_x_376:
        /* <DEDUP_REMOVED lines=9> */
.L_x_379:
[----:B------:R-:W-:Y:S05]  /*e0b0*/  BSYNC B0 ;  /* 0x0000000000007941 */ /* 0x000fea0003800000 */
.L_x_378:
        /* <DEDUP_REMOVED lines=9> */
.L_x_381:
[----:B------:R-:W-:Y:S05]  /*e150*/  BSYNC B0 ;  /* 0x0000000000007941 */ /* 0x000fea0003800000 */
.L_x_380:
        /* <DEDUP_REMOVED lines=9> */
.L_x_383:
[----:B------:R-:W-:Y:S05]  /*e1f0*/  BSYNC B0 ;  /* 0x0000000000007941 */ /* 0x000fea0003800000 */
.L_x_382:
        /* <DEDUP_REMOVED lines=9> */
.L_x_385:
[----:B------:R-:W-:Y:S05]  /*e290*/  BSYNC B0 ;  /* 0x0000000000007941 */ /* 0x000fea0003800000 */
.L_x_384:
        /* <DEDUP_REMOVED lines=9> */
.L_x_387:
[----:B------:R-:W-:Y:S05]  /*e330*/  BSYNC B0 ;  /* 0x0000000000007941 */ /* 0x000fea0003800000 */
.L_x_386:
        /* <DEDUP_REMOVED lines=9> */
.L_x_389:
[----:B------:R-:W-:Y:S05]  /*e3d0*/  BSYNC B0 ;  /* 0x0000000000007941 */ /* 0x000fea0003800000 */
.L_x_388:
        /* <DEDUP_REMOVED lines=9> */
.L_x_391:
[----:B------:R-:W-:Y:S05]  /*e470*/  BSYNC B0 ;  /* 0x0000000000007941 */ /* 0x000fea0003800000 */
.L_x_390:
        /* <DEDUP_REMOVED lines=9> */
.L_x_393:
[----:B------:R-:W-:Y:S05]  /*e510*/  BSYNC B0 ;  /* 0x0000000000007941 */ /* 0x000fea0003800000 */
.L_x_392:
        /* <DEDUP_REMOVED lines=9> */
.L_x_395:
[----:B------:R-:W-:Y:S05]  /*e5b0*/  BSYNC B0 ;  /* 0x0000000000007941 */ /* 0x000fea0003800000 */
.L_x_394:
        /* <DEDUP_REMOVED lines=9> */
.L_x_397:
[----:B------:R-:W-:Y:S05]  /*e650*/  BSYNC B0 ;  /* 0x0000000000007941 */ /* 0x000fea0003800000 */
.L_x_396:
        /* <DEDUP_REMOVED lines=9> */
.L_x_399:
[----:B------:R-:W-:Y:S05]  /*e6f0*/  BSYNC B0 ;  /* 0x0000000000007941 */ /* 0x000fea0003800000 */
.L_x_398:
        /* <DEDUP_REMOVED lines=8> */
[----:B------:R-:W-:Y:S02]  /*e780*/  PRMT R9, R5, 0x7610, R9 ;  /* 0x0000761005097816 */ /* 0x000fe40000000009 */
[----:B------:R-:W-:-:S05]  /*e790*/  @P2 MOV R5, R19 ;  /* 0x0000001300052202 */ /* 0x000fca0000000f00 */
[----:B------:R0:W-:Y:S01]  /*e7a0*/  @P2 STG.E.U16 desc[UR20][R4.64+0xf0], R9 ;  /* 0x0000f00904002986 */ /* 0x0001e2000c101514 */
[----:B------:R-:W-:Y:S05]  /*e7b0*/  @!P1 BRA `(.L_x_401) ;  /* 0x0000000000049947 */ /* 0x000fea0003800000 */
[----:B------:R4:W5:Y:S02]  /*e7c0*/  LDG.E.LTC128B.U16 R15, desc[UR20][R6.64+0xf2] ;  /* 0x0000f214060f7981 */ /* 0x000964000c1e1520 */
.L_x_401:
[----:B------:R-:W-:Y:S05]  /*e7d0*/  BSYNC B0 ;  /* 0x0000000000007941 */ /* 0x000fea0003800000 */
.L_x_400:
[----:B0----5:R-:W-:Y:S02]  /*e7e0*/  HADD2.F32 R4, -RZ, R15.H0_H0 ;  /* 0x2000000fff047230 */ /* 0x021fe40000004100 */
[----:B------:R-:W-:Y:S01]  /*e7f0*/  IMAD.X R12, RZ, RZ, R13, P0 ;  /* 0x000000ffff0c7224 */ /* 0x000fe200000e060d */
[----:B------:R-:W-:Y:S01]  /*e800*/  ISETP.GT.AND P0, PT, R14, 0xc0, PT ;  /* 0x000000c00e00780c */ /* 0x000fe20003f04270 */
[----:B-1234-:R-:W-:-:S04]  /*e810*/  IMAD.WIDE.U32 R6, R8, UR16, R10 ;  /* 0x0000001008067c25 */ /* 0x01efc8000f8e000a */
[----:B------:R-:W-:Y:S01]  /*e820*/  FMUL R4, R4, UR22 ;  /* 0x0000001604047c20 */ /* 0x000fe20008400000 */
[----:B------:R-:W-:Y:S01]  /*e830*/  ISETP.GT.AND P2, PT, R0, RZ, P0 ;  /* 0x000000ff0000720c */ /* 0x000fe20000744270 */
[----:B------:R-:W-:Y:S02]  /*e840*/  IMAD R5, R12, UR16, RZ ;  /* 0x000000100c057c24 */ /* 0x000fe4000f8e02ff */
[----:B------:R-:W-:Y:S02]  /*e850*/  FFMA R4, R151, UR11, R4 ;  /* 0x0000000b97047c23 */ /* 0x000fe40008000004 */
[----:B------:R-:W-:-:S03]  /*e860*/  IMAD R13, R8, UR17, R5 ;  /* 0x00000011080d7c24 */ /* 0x000fc6000f8e0205 */
[----:B------:R-:W-:Y:S01]  /*e870*/  F2FP.F16.F32.PACK_AB R9, RZ, R4 ;  /* 0x00000004ff09723e */ /* 0x000fe200000000ff */
[----:B------:R-:W-:Y:S01]  /*e880*/  IMAD.IADD R5, R7, 0x1, R13 ;  /* 0x0000000107057824 */ /* 0x000fe200078e020d */
[----:B------:R-:W-:-:S03]  /*e890*/  LEA R4, P3, R6, UR18, 0x1 ;  /* 0x0000001206047c11 */ /* 0x000fc6000f8608ff */
[----:B------:R0:W-:Y:S01]  /*e8a0*/  @P1 STG.E.U16 desc[UR20][R18.64+0xf2], R9 ;  /* 0x0000f20912001986 */ /* 0x0001e2000c101514 */
[----:B------:R-:W-:-:S05]  /*e8b0*/  LEA.HI.X R5, R6, UR19, R5, 0x1, P3 ;  /* 0x0000001306057c11 */ /* 0x000fca00098f0c05 */
[----:B------:R-:W2:Y:S01]  /*e8c0*/  @P2 LDG.E.LTC128B.U16 R15, desc[UR20][R4.64] ;  /* 0x00000014040f2981 */ /* 0x000ea2000c1e1520 */
[----:B------:R-:W-:Y:S01]  /*e8d0*/  UIMAD UR4, UR15, 0x180, URZ ;  /* 0x000001800f0478a4 */ /* 0x000fe2000f8e023f */
[----:B------:R-:W-:Y:S01]  /*e8e0*/  ISETP.GT.AND P3, PT, R0, 0x1, P0 ;  /* 0x000000010000780c */ /* 0x000fe20000764270 */
[----:B------:R-:W-:Y:S01]  /*e8f0*/  BSSY B0, `(.L_x_402) ;  /* 0x000000d000007945 */ /* 0x000fe20003800000 */
[----:B0-----:R-:W-:-:S04]  /*e900*/  IMAD.U32 R9, RZ, RZ, UR14 ;  /* 0x0000000eff097e24 */ /* 0x001fc8000f8e00ff */
[----:B------:R-:W-:-:S04]  /*e910*/  IMAD.WIDE.U32 R2, R9, 0x180, R2 ;  /* 0x0000018009027825 */ /* 0x000fc800078e0002 */
[----:B--2---:R-:W-:-:S05]  /*e920*/  HADD2.F32 R6, -RZ, R15.H0_H0 ;  /* 0x2000000fff067230 */ /* 0x004fca0000004100 */
[----:B------:R-:W-:-:S04]  /*e930*/  FMUL R7, R6, UR22 ;  /* 0x0000001606077c20 */ /* 0x000fc80008400000 */
[----:B------:R-:W-:-:S05]  /*e940*/  FFMA R7, R24, UR11, R7 ;  /* 0x0000000b18077c23 */ /* 0x000fca0008000007 */
[----:B------:R-:W-:Y:S02]  /*e950*/  F2FP.F16.F32.PACK_AB R6, RZ, R7 ;  /* 0x00000007ff06723e */ /* 0x000fe400000000ff */
[----:B------:R-:W-:Y:S02]  /*e960*/  IADD3 R7, R3, UR4, RZ ;  /* 0x0000000403077c10 */ /* 0x000fe4000fffe0ff */
[----:B------:R-:W-:Y:S01]  /*e970*/  PRMT R9, R6, 0x7610, R9 ;  /* 0x0000761006097816 */ /* 0x000fe20000000009 */
[----:B------:R-:W-:-:S05]  /*e980*/  @P2 IMAD.MOV.U32 R6, RZ, RZ, R2 ;  /* 0x000000ffff062224 */ /* 0x000fca00078e0002 */
[----:B------:R0:W-:Y:S01]  /*e990*/  @P2 STG.E.U16 desc[UR20][R6.64], R9 ;  /* 0x0000000906002986 */ /* 0x0001e2000c101514 */
[----:B------:R-:W-:Y:S05]  /*e9a0*/  @!P3 BRA `(.L_x_403) ;  /* 0x000000000004b947 */ /* 0x000fea0003800000 */
[----:B------:R1:W5:Y:S02]  /*e9b0*/  LDG.E.LTC128B.U16 R15, desc[UR20][R4.64+0x2] ;  /* 0x00000214040f7981 */ /* 0x000364000c1e1520 */
.L_x_403:
[----:B------:R-:W-:Y:S05]  /*e9c0*/  BSYNC B0 ;  /* 0x0000000000007941 */ /* 0x000fea0003800000 */
.L_x_402:
[----:B0-----:R-:W-:Y:S01]  /*e9d0*/  IMAD.WIDE.U32 R8, R8, R17, UR12 ;  /* 0x0000000c08087e25 */ /* 0x001fe2000f8e0011 */
[----:B------:R-:W-:Y:S01]  /*e9e0*/  ISETP.GT.AND P1, PT, R14, 0xc8, PT ;  /* 0x000000c80e00780c */ /* 0x000fe20003f24270 */
[----:B------:R-:W-:Y:S02]  /*e9f0*/  BSSY B0, `(.L_x_404) ;  /* 0x000000f000007945 */ /* 0x000fe40003800000 */
[----:B-----5:R-:W-:Y:S01]  /*ea00*/  HADD2.F32 R12, -RZ, R15.H0_H0 ;  /* 0x2000000fff0c7230 */ /* 0x020fe20000004100 */
[----:B------:R-:W-:Y:S02]  /*ea10*/  IADD3 R10, P2, R10, R8, RZ ;  /* 0x000000080a0a7210 */ /* 0x000fe40007f5e0ff */
[----:B------:R-:W-:Y:S02]  /*ea20*/  ISETP.GT.AND P4, PT, R0, RZ, P1 ;  /* 0x000000ff0000720c */ /* 0x000fe40000f84270 */
[----:B------:R-:W-:Y:S01]  /*ea30*/  FMUL R12, R12, UR22 ;  /* 0x000000160c0c7c20 */ /* 0x000fe20008400000 */
[----:B------:R-:W-:Y:S01]  /*ea40*/  IADD3.X R9, R11, R13, R9, P2, !PT ;  /* 0x0000000d0b097210 */ /* 0x000fe200017fe409 */
[----:B------:R-:W-:Y:S01]  /*ea50*/  @P3 IMAD.MOV.U32 R11, RZ, RZ, R7 ;  /* 0x000000ffff0b3224 */ /* 0x000fe200078e0007 */
[----:B------:R-:W-:Y:S01]  /*ea60*/  LEA R8, P2, R10, UR18, 0x1 ;  /* 0x000000120a087c11 */ /* 0x000fe2000f8408ff */
[----:B------:R-:W-:-:S03]  /*ea70*/  FFMA R12, R25, UR11, R12 ;  /* 0x0000000b190c7c23 */ /* 0x000fc6000800000c */
[----:B------:R-:W-:Y:S01]  /*ea80*/  LEA.HI.X R9, R10, UR19, R9, 0x1, P2 ;  /* 0x000000130a097c11 */ /* 0x000fe200090f0c09 */
[----:B------:R-:W-:Y:S01]  /*ea90*/  @P3 IMAD.MOV.U32 R10, RZ, RZ, R2 ;  /* 0x000000ffff0a3224 */ /* 0x000fe200078e0002 */
[----:B------:R-:W-:-:S05]  /*eaa0*/  F2FP.F16.F32.PACK_AB R12, RZ, R12 ;  /* 0x0000000cff0c723e */ /* 0x000fca00000000ff */
[----:B------:R0:W-:Y:S01]  /*eab0*/  @P3 STG.E.U16 desc[UR20][R10.64+0x2], R12 ;  /* 0x0000020c0a003986 */ /* 0x0001e2000c101514 */
[----:B------:R-:W-:Y:S05]  /*eac0*/  @!P4 BRA `(.L_x_405) ;  /* 0x000000000004c947 */ /* 0x000fea0003800000 */
[----:B------:R2:W5:Y:S02]  /*ead0*/  LDG.E.LTC128B.U16 R15, desc[UR20][R8.64] ;  /* 0x00000014080f7981 */ /* 0x000564000c1e1520 */
.L_x_405:
[----:B------:R-:W-:Y:S05]  /*eae0*/  BSYNC B0 ;  /* 0x0000000000007941 */ /* 0x000fea0003800000 */
.L_x_404:
[----:B0----5:R-:W-:Y:S01]  /*eaf0*/  HADD2.F32 R10, -RZ, R15.H0_H0 ;  /* 0x2000000fff0a7230 */ /* 0x021fe20000004100 */
[----:B------:R-:W-:Y:S01]  /*eb00*/  ISETP.GT.AND P3, PT, R0, 0x1, P1 ;  /* 0x000000010000780c */ /* 0x000fe20000f64270 */
[----:B------:R-:W-:Y:S03]  /*eb10*/  BSSY B0, `(.L_x_406) ;  /* 0x0000009000007945 */ /* 0x000fe60003800000 */
[----:B------:R-:W-:Y:S01]  /*eb20*/  FMUL R11, R10, UR22 ;  /* 0x000000160a0b7c20 */ /* 0x000fe20008400000 */
[----:B------:R-:W-:-:S03]  /*eb30*/  IADD3 R10, P2, R2, UR8, RZ ;  /* 0x00000008020a7c10 */ /* 0x000fc6000ff5e0ff */
[----:B------:R-:W-:-:S05]  /*eb40*/  FFMA R11, R26, UR11, R11 ;  /* 0x0000000b1a0b7c23 */ /* 0x000fca000800000b */
[----:B------:R-:W-:Y:S02]  /*eb50*/  F2FP.F16.F32.PACK_AB R12, RZ, R11 ;  /* 0x0000000bff0c723e */ /* 0x000fe400000000ff */
[----:B------:R-:W-:-:S05]  /*eb60*/  IADD3.X R11, R7, UR5, RZ, P2, !PT ;  /* 0x00000005070b7c10 */ /* 0x000fca00097fe4ff */
[----:B------:R0:W-:Y:S01]  /*eb70*/  @P4 STG.E.U16 desc[UR20][R10.64], R12 ;  /* 0x0000000c0a004986 */ /* 0x0001e2000c101514 */
[----:B------:R-:W-:Y:S05]  /*eb80*/  @!P3 BRA `(.L_x_407) ;  /* 0x000000000004b947 */ /* 0x000fea0003800000 */
[----:B------:R3:W5:Y:S02]  /*eb90*/  LDG.E.LTC128B.U16 R15, desc[UR20][R8.64+0x2] ;  /* 0x00000214080f7981 */ /* 0x000764000c1e1520 */
.L_x_407:
[----:B------:R-:W-:Y:S05]  /*eba0*/  BSYNC B0 ;  /* 0x0000000000007941 */ /* 0x000fea0003800000 */
.L_x_406:
        /* <DEDUP_REMOVED lines=9> */
.L_x_409:
[----:B------:R-:W-:Y:S05]  /*ec40*/  BSYNC B0 ;  /* 0x0000000000007941 */ /* 0x000fea0003800000 */
.L_x_408:
[----:B0----5:R-:W-:Y:S01]  /*ec50*/  HADD2.F32 R12, -RZ, R15.H0_H0 ;  /* 0x2000000fff0c7230 */ /* 0x021fe20000004100 */
[----:B------:R-:W-:Y:S01]  /*ec60*/  ISETP.GT.AND P3, PT, R0, 0x9, P0 ;  /* 0x000000090000780c */ /* 0x000fe20000764270 */
[----:B------:R-:W-:Y:S03]  /*ec70*/  BSSY B0, `(.L_x_410) ;  /* 0x000000a000007945 */ /* 0x000fe60003800000 */
[----:B------:R-:W-:Y:S01]  /*ec80*/  FMUL R13, R12, UR22 ;  /* 0x000000160c0d7c20 */ /* 0x000fe20008400000 */
[----:B------:R-:W-:-:S03]  /*ec90*/  @P4 MOV R12, R2 ;  /* 0x00000002000c4202 */ /* 0x000fc60000000f00 */
[----:B------:R-:W-:-:S05]  /*eca0*/  FFMA R13, R28, UR11, R13 ;  /* 0x0000000b1c0d7c23 */ /* 0x000fca000800000d */
[----:B------:R-:W-:-:S04]  /*ecb0*/  F2FP.F16.F32.PACK_AB R13, RZ, R13 ;  /* 0x0000000dff0d723e */ /* 0x000fc800000000ff */
[----:B------:R-:W-:Y:S01]  /*ecc0*/  PRMT R14, R13, 0x7610, R14 ;  /* 0x000076100d0e7816 */ /* 0x000fe2000000000e */
[----:B------:R-:W-:-:S05]  /*ecd0*/  @P4 IMAD.MOV.U32 R13, RZ, RZ, R7 ;  /* 0x000000ffff0d4224 */ /* 0x000fca00078e0007 */
[----:B------:R0:W-:Y:S01]  /*ece0*/  @P4 STG.E.U16 desc[UR20][R12.64+0x10], R14 ;  /* 0x0000100e0c004986 */ /* 0x0001e2000c101514 */
[----:B------:R-:W-:Y:S05]  /*ecf0*/  @!P3 BRA `(.L_x_411) ;  /* 0x000000000004b947 */ /* 0x000fea0003800000 */
[----:B------:R0:W5:Y:S02]  /*ed00*/  LDG.E.LTC128B.U16 R15, desc[UR20][R4.64+0x12] ;  /* 0x00001214040f7981 */ /* 0x000164000c1e1520 */
.L_x_411:
[----:B------:R-:W-:Y:S05]  /*ed10*/  BSYNC B0 ;  /* 0x0000000000007941 */ /* 0x000fea0003800000 */
.L_x_410:
[----:B0----5:R-:W-:Y:S01]  /*ed20*/  HADD2.F32 R12, -RZ, R15.H0_H0 ;  /* 0x2000000fff0c7230 */ /* 0x021fe20000004100 */
[----:B------:R-:W-:Y:S01]  /*ed30*/  ISETP.GT.AND P4, PT, R0, 0x8, P1 ;  /* 0x000000080000780c */ /* 0x000fe20000f84270 */
[----:B------:R-:W-:Y:S01]  /*ed40*/  @P3 IMAD.MOV.U32 R13, RZ, RZ, R7 ;  /* 0x000000ffff0d3224 */ /* 0x000fe200078e0007 */
[----:B------:R-:W-:Y:S02]  /*ed50*/  BSSY B0, `(.L_x_412) ;  /* 0x0000009000007945 */ /* 0x000fe40003800000 */
[----:B------:R-:W-:-:S04]  /*ed60*/  FMUL R12, R12, UR22 ;  /* 0x000000160c0c7c20 */ /* 0x000fc80008400000 */
[----:B------:R-:W-:-:S05]  /*ed70*/  FFMA R12, R29, UR11, R12 ;  /* 0x0000000b1d0c7c23 */ /* 0x000fca000800000c */
[----:B------:R-:W-:-:S04]  /*ed80*/  F2FP.F16.F32.PACK_AB R12, RZ, R12 ;  /* 0x0000000cff0c723e */ /* 0x000fc800000000ff */
[----:B------:R-:W-:Y:S01]  /*ed90*/  PRMT R14, R12, 0x7610, R14 ;  /* 0x000076100c0e7816 */ /* 0x000fe2000000000e */
[----:B------:R-:W-:-:S05]  /*eda0*/  @P3 IMAD.MOV.U32 R12, RZ, RZ, R2 ;  /* 0x000000ffff0c3224 */ /* 0x000fca00078e0002 */
[----:B------:R0:W-:Y:S01]  /*edb0*/  @P3 STG.E.U16 desc[UR20][R12.64+0x12], R14 ;  /* 0x0000120e0c003986 */ /* 0x0001e2000c101514 */
[----:B------:R-:W-:Y:S05]  /*edc0*/  @!P4 BRA `(.L_x_413) ;  /* 0x000000000004c947 */ /* 0x000fea0003800000 */
[----:B------:R0:W5:Y:S02]  /*edd0*/  LDG.E.LTC128B.U16 R15, desc[UR20][R8.64+0x10] ;  /* 0x00001014080f7981 */ /* 0x000164000c1e1520 */
.L_x_413:
[----:B------:R-:W-:Y:S05]  /*ede0*/  BSYNC B0 ;  /* 0x0000000000007941 */ /* 0x000fea0003800000 */
.L_x_412:
        /* <DEDUP_REMOVED lines=9> */
.L_x_415:
[----:B------:R-:W-:Y:S05]  /*ee80*/  BSYNC B0 ;  /* 0x0000000000007941 */ /* 0x000fea0003800000 */
.L_x_414:
        /* <DEDUP_REMOVED lines=9> */
.L_x_417:
[----:B------:R-:W-:Y:S05]  /*ef20*/  BSYNC B0 ;  /* 0x0000000000007941 */ /* 0x000fea0003800000 */
.L_x_416:
        /* <DEDUP_REMOVED lines=12> */
.L_x_419:
[----:B------:R-:W-:Y:S05]  /*eff0*/  BSYNC B0 ;  /* 0x0000000000007941 */ /* 0x000fea0003800000 */
.L_x_418:
        /* <DEDUP_REMOVED lines=12> */
.L_x_421:
[----:B------:R-:W-:Y:S05]  /*f0c0*/  BSYNC B0 ;  /* 0x0000000000007941 */ /* 0x000fea0003800000 */
.L_x_420:
        /* <DEDUP_REMOVED lines=9> */
.L_x_423:
[----:B------:R-:W-:Y:S05]  /*f160*/  BSYNC B0 ;  /* 0x0000000000007941 */ /* 0x000fea0003800000 */
.L_x_422:
        /* <DEDUP_REMOVED lines=9> */
.L_x_425:
[----:B------:R-:W-:Y:S05]  /*f200*/  BSYNC B0 ;  /* 0x0000000000007941 */ /* 0x000fea0003800000 */
.L_x_424:
        /* <DEDUP_REMOVED lines=12> */
.L_x_427:
[----:B------:R-:W-:Y:S05]  /*f2d0*/  BSYNC B0 ;  /* 0x0000000000007941 */ /* 0x000fea0003800000 */
.L_x_426:
        /* <DEDUP_REMOVED lines=12> */
.L_x_429:
[----:B------:R-:W-:Y:S05]  /*f3a0*/  BSYNC B0 ;  /* 0x0000000000007941 */ /* 0x000fea0003800000 */
.L_x_428:
        /* <DEDUP_REMOVED lines=9> */
.L_x_431:
[----:B------:R-:W-:Y:S05]  /*f440*/  BSYNC B0 ;  /* 0x0000000000007941 */ /* 0x000fea0003800000 */
.L_x_430:
        /* <DEDUP_REMOVED lines=9> */
.L_x_433:
[----:B------:R-:W-:Y:S05]  /*f4e0*/  BSYNC B0 ;  /* 0x0000000000007941 */ /* 0x000fea0003800000 */
.L_x_432:
        /* <DEDUP_REMOVED lines=12> */
.L_x_435:
[----:B------:R-:W-:Y:S05]  /*f5b0*/  BSYNC B0 ;  /* 0x0000000000007941 */ /* 0x000fea0003800000 */
.L_x_434:
        /* <DEDUP_REMOVED lines=12> */
.L_x_437:
[----:B------:R-:W-:Y:S05]  /*f680*/  BSYNC B0 ;  /* 0x0000000000007941 */ /* 0x000fea0003800000 */
.L_x_436:
        /* <DEDUP_REMOVED lines=9> */
.L_x_439:
[----:B------:R-:W-:Y:S05]  /*f720*/  BSYNC B0 ;  /* 0x0000000000007941 */ /* 0x000fea0003800000 */
.L_x_438:
        /* <DEDUP_REMOVED lines=9> */
.L_x_441:
[----:B------:R-:W-:Y:S05]  /*f7c0*/  BSYNC B0 ;  /* 0x0000000000007941 */ /* 0x000fea0003800000 */
.L_x_440:
        /* <DEDUP_REMOVED lines=12> */
.L_x_443:
[----:B------:R-:W-:Y:S05]  /*f890*/  BSYNC B0 ;  /* 0x0000000000007941 */ /* 0x000fea0003800000 */
.L_x_442:
        /* <DEDUP_REMOVED lines=12> */
.L_x_445:
[----:B------:R-:W-:Y:S05]  /*f960*/  BSYNC B0 ;  /* 0x0000000000007941 */ /* 0x000fea0003800000 */
.L_x_444:
        /* <DEDUP_REMOVED lines=9> */
.L_x_447:
[----:B------:R-:W-:Y:S05]  /*fa00*/  BSYNC B0 ;  /* 0x0000000000007941 */ /* 0x000fea0003800000 */
.L_x_446:
        /* <DEDUP_REMOVED lines=9> */
.L_x_449:
[----:B------:R-:W-:Y:S05]  /*faa0*/  BSYNC B0 ;  /* 0x0000000000007941 */ /* 0x000fea0003800000 */
.L_x_448:
        /* <DEDUP_REMOVED lines=12> */
.L_x_451:
[----:B------:R-:W-:Y:S05]  /*fb70*/  BSYNC B0 ;  /* 0x0000000000007941 */ /* 0x000fea0003800000 */
.L_x_450:
        /* <DEDUP_REMOVED lines=12> */
.L_x_453:
[----:B------:R-:W-:Y:S05]  /*fc40*/  BSYNC B0 ;  /* 0x0000000000007941 */ /* 0x000fea0003800000 */
.L_x_452:
[----:B-----5:R-:W-:Y:S01]  /*fc50*/  HADD2.F32 R11, -RZ, R15.H0_H0 ;  /* 0x2000000fff0b7230 */ /* 0x020fe20000004100 */
[----:B------:R-:W-:Y:S01]  /*fc60*/  ISETP.GT.AND P3, PT, R0, 0x31, P1 ;  /* 0x000000310000780c */ /* 0x000fe20000f64270 */
[----:B------:R-:W-:Y:S03]  /*fc70*/  BSSY B0, `(.L_x_454) ;  /* 0x0000008000007945 */ /* 0x000fe60003800000 */
[----:B------:R-:W-:-:S04]  /*fc80*/  FMUL R11, R11, UR22 ;  /* 0x000000160b0b7c20 */ /* 0x000fc80008400000 */
[----:B------:R-:W-:-:S05]  /*fc90*/  FFMA R11, R50, UR11, R11 ;  /* 0x0000000b320b7c23 */ /* 0x000fca000800000b */
[----:B0-----:R-:W-:Y:S02]  /*fca0*/  F2FP.F16.F32.PACK_AB R12, RZ, R11 ;  /* 0x0000000bff0c723e */ /* 0x001fe400000000ff */
[----:B------:R-:W-:-:S05]  /*fcb0*/  IADD3.X R11, R7, UR5, RZ, P2, !PT ;  /* 0x00000005070b7c10 */ /* 0x000fca00097fe4ff */
[----:B------:R0:W-:Y:S01]  /*fcc0*/  @P4 STG.E.U16 desc[UR20][R10.64+0x60], R12 ;  /* 0x0000600c0a004986 */ /* 0x0001e2000c101514 */
[----:B------:R-:W-:Y:S05]  /*fcd0*/  @!P3 BRA `(.L_x_455) ;  /* 0x000000000004b947 */ /* 0x000fea0003800000 */
[----:B------:R0:W5:Y:S02]  /*fce0*/  LDG.E.LTC128B.U16 R15, desc[UR20][R8.64+0x62] ;  /* 0x00006214080f7981 */ /* 0x000164000c1e1520 */
.L_x_455:
[----:B------:R-:W-:Y:S05]  /*fcf0*/  BSYNC B0 ;  /* 0x0000000000007941 */ /* 0x000fea0003800000 */
.L_x_454:
[----:B0----5:R-:W-:Y:S01]  /*fd00*/  HADD2.F32 R12, -RZ, R15.H0_H0 ;  /* 0x2000000fff0c7230 */ /* 0x021fe20000004100 */
[----:B------:R-:W-:Y:S01]  /*fd10*/  ISETP.GT.AND P2, PT, R0, 0x38, P0 ;  /* 0x000000380000780c */ /* 0x000fe20000744270 */
[----:B------:R-:W-:Y:S03]  /*fd20*/  BSSY B0, `(.L_x_456) ;  /* 0x000000a000007945 */ /* 0x000fe60003800000 */
        /* <DEDUP_REMOVED lines=9> */
.L_x_457:
[----:B------:R-:W-:Y:S05]  /*fdc0*/  BSYNC B0 ;  /* 0x0000000000007941 */ /* 0x000fea0003800000 */
.L_x_456:
[----:B0----5:R-:W-:Y:S01]  /*fdd0*/  HADD2.F32 R12, -RZ, R15.H0_H0 ;  /* 0x2000000fff0c7230 */ /* 0x021fe20000004100 */
[----:B------:R-:W-:Y:S01]  /*fde0*/  ISETP.GT.AND P3, PT, R0, 0x39, P0 ;  /* 0x000000390000780c */ /* 0x000fe20000764270 */
[----:B------:R-:W-:Y:S03]  /*fdf0*/  BSSY B0, `(.L_x_458) ;  /* 0x000000a000007945 */ /* 0x000fe60003800000 */
        /* <DEDUP_REMOVED lines=9> */
.L_x_459:
[----:B------:R-:W-:Y:S05]  /*fe90*/  BSYNC B0 ;  /* 0x0000000000007941 */ /* 0x000fea0003800000 */
.L_x_458:
[----:B0----5:R-:W-:Y:S01]  /*fea0*/  HADD2.F32 R12, -RZ, R15.H0_H0 ;  /* 0x2000000fff0c7230 */ /* 0x021fe20000004100 */
[----:B------:R-:W-:Y:S01]  /*feb0*/  ISETP.GT.AND P2, PT, R0, 0x38, P1 ;  /* 0x000000380000780c */ /* 0x000fe20000f44270 */
[----:B------:R-:W-:Y:S01]  /*fec0*/  @P3 IMAD.MOV.U32 R13, RZ, RZ, R7 ;  /* 0x000000ffff0d3224 */ /* 0x000fe200078e0007 */
[----:B------:R-:W-:Y:S02]  /*fed0*/  BSSY B0, `(.L_x_460) ;  /* 0x0000009000007945 */ /* 0x000fe40003800000 */
[----:B------:R-:W-:-:S04]  /*fee0*/  FMUL R12, R12, UR22 ;  /* 0x000000160c0c7c20 */ /* 0x000fc80008400000 */
[----:B------:R-:W-:-:S05]  /*fef0*/  FFMA R12, R53, UR11, R12 ;  /* 0x0000000b350c7c23 */ /* 0x000fca000800000c */
[----:B------:R-:W-:-:S04]  /*ff00*/  F2FP.F16.F32.PACK_AB R12, RZ, R12 ;  /* 0x0000000cff0c723e */ /* 0x000fc800000000ff */
[----:B------:R-:W-:Y:S02]  /*ff10*/  PRMT R14, R12, 0x7610, R14 ;  /* 0x000076100c0e7816 */ /* 0x000fe4000000000e */
[----:B------:R-:W-:-:S05]  /*ff20*/  @P3 MOV R12, R2 ;  /* 0x00000002000c3202 */ /* 0x000fca0000000f00 */
[----:B------:R0:W-:Y:S01]  /*ff30*/  @P3 STG.E.U16 desc[UR20][R12.64+0x72], R14 ;  /* 0x0000720e0c003986 */ /* 0x0001e2000c101514 */
[----:B------:R-:W-:Y:S05]  /*ff40*/  @!P2 BRA `(.L_x_461) ;  /* 0x000000000004a947 */ /* 0x000fea0003800000 */
[----:B------:R0:W5:Y:S02]  /*ff50*/  LDG.E.LTC128B.U16 R15, desc[UR20][R8.64+0x70] ;  /* 0x00007014080f7981 */ /* 0x000164000c1e1520 */
.L_x_461:
[----:B------:R-:W-:Y:S05]  /*ff60*/  BSYNC B0 ;  /* 0x0000000000007941 */ /* 0x000fea0003800000 */
.L_x_460:
[----:B0----5:R-:W-:Y:S01]  /*ff70*/  HADD2.F32 R12, -RZ, R15.H0_H0 ;  /* 0x2000000fff0c7230 */ /* 0x021fe20000004100 */
[----:B------:R-:W-:Y:S01]  /*ff80*/  ISETP.GT.AND P3, PT, R0, 0x39, P1 ;  /* 0x000000390000780c */ /* 0x000fe20000f64270 */
[----:B------:R-:W-:Y:S03]  /*ff90*/  BSSY B0, `(.L_x_462) ;  /* 0x000000a000007945 */ /* 0x000fe60003800000 */
[----:B------:R-:W-:Y:S01]  /*ffa0*/  FMUL R13, R12, UR22 ;  /* 0x000000160c0d7c20 */ /* 0x000fe20008400000 */
[----:B------:R-:W-:-:S03]  /*ffb0*/  VIADD R12, R2, UR8 ;  /* 0x00000008020c7c36 */ /* 0x000fc60008000000 */
[----:B------:R-:W-:-:S05]  /*ffc0*/  FFMA R13, R54, UR11, R13 ;  /* 0x0000000b360d7c23 */ /* 0x000fca000800000d */
[----:B------:R-:W-:-:S04]  /*ffd0*/  F2FP.F16.F32.PACK_AB R13, RZ, R13 ;  /* 0x0000000dff0d723e */ /* 0x000fc800000000ff */
[----:B------:R-:W-:Y:S01]  /*ffe0*/  PRMT R14, R13, 0x7610, R14 ;  /* 0x000076100d0e7816 */ /* 0x000fe2000000000e */
[----:B------:R-:W-:-:S05]  /*fff0*/  @P2 IMAD.MOV.U32 R13, RZ, RZ, R11 ;  /* 0x000000ffff0d2224 */ /* 0x000fca00078e000b */
[----:B------:R0:W-:Y:S01]  /*10000*/  @P2 STG.E.U16 desc[UR20][R12.64+0x70], R14 ;  /* 0x0000700e0c002986 */ /* 0x0001e2000c101514 */
[----:B------:R-:W-:Y:S05]  /*10010*/  @!P3 BRA `(.L_x_463) ;  /* 0x000000000004b947 */ /* 0x000fea0003800000 */
[----:B------:R0:W5:Y:S02]  /*10020*/  LDG.E.LTC128B.U16 R15, desc[UR20][R8.64+0x72] ;  /* 0x00007214080f7981 */ /* 0x000164000c1e1520 */
.L_x_463:
[----:B------:R-:W-:Y:S05]  /*10030*/  BSYNC B0 ;  /* 0x0000000000007941 */ /* 0x000fea0003800000 */
.L_x_462:
        /* <DEDUP_REMOVED lines=12> */
.L_x_465:
[----:B------:R-:W-:Y:S05]  /*10100*/  BSYNC B0 ;  /* 0x0000000000007941 */ /* 0x000fea0003800000 */
.L_x_464:
        /* <DEDUP_REMOVED lines=12> */
.L_x_467:
[----:B------:R-:W-:Y:S05]  /*101d0*/  BSYNC B0 ;  /* 0x0000000000007941 */ /* 0x000fea0003800000 */
.L_x_466:
        /* <DEDUP_REMOVED lines=12> */
.L_x_469:
[----:B------:R-:W-:Y:S05]  /*102a0*/  BSYNC B0 ;  /* 0x0000000000007941 */ /* 0x000fea0003800000 */
.L_x_468:
        /* <DEDUP_REMOVED lines=12> */
.L_x_471:
[----:B------:R-:W-:Y:S05]  /*10370*/  BSYNC B0 ;  /* 0x0000000000007941 */ /* 0x000fea0003800000 */
.L_x_470:
        /* <DEDUP_REMOVED lines=12> */
.L_x_473:
[----:B------:R-:W-:Y:S05]  /*10440*/  BSYNC B0 ;  /* 0x0000000000007941 */ /* 0x000fea0003800000 */
.L_x_472:
        /* <DEDUP_REMOVED lines=12> */
.L_x_475:
[----:B------:R-:W-:Y:S05]  /*10510*/  BSYNC B0 ;  /* 0x0000000000007941 */ /* 0x000fea0003800000 */
.L_x_474:
        /* <DEDUP_REMOVED lines=12> */
.L_x_477:
[----:B------:R-:W-:Y:S05]  /*105e0*/  BSYNC B0 ;  /* 0x0000000000007941 */ /* 0x000fea0003800000 */
.L_x_476:
        /* <DEDUP_REMOVED lines=12> */
.L_x_479:
[----:B------:R-:W-:Y:S05]  /*106b0*/  BSYNC B0 ;  /* 0x0000000000007941 */ /* 0x000fea0003800000 */
.L_x_478:
        /* <DEDUP_REMOVED lines=12> */
.L_x_481:
[----:B------:R-:W-:Y:S05]  /*10780*/  BSYNC B0 ;  /* 0x0000000000007941 */ /* 0x000fea0003800000 */
.L_x_480:
        /* <DEDUP_REMOVED lines=12> */
.L_x_483:
[----:B------:R-:W-:Y:S05]  /*10850*/  BSYNC B0 ;  /* 0x0000000000007941 */ /* 0x000fea0003800000 */
.L_x_482:
        /* <DEDUP_REMOVED lines=12> */
.L_x_485:
[----:B------:R-:W-:Y:S05]  /*10920*/  BSYNC B0 ;  /* 0x0000000000007941 */ /* 0x000fea0003800000 */
.L_x_484:
        /* <DEDUP_REMOVED lines=12> */
.L_x_487:
[----:B------:R-:W-:Y:S05]  /*109f0*/  BSYNC B0 ;  /* 0x0000000000007941 */ /* 0x000fea0003800000 */
.L_x_486:
        /* <DEDUP_REMOVED lines=12> */
.L_x_489:
[----:B------:R-:W-:Y:S05]  /*10ac0*/  BSYNC B0 ;  /* 0x0000000000007941 */ /* 0x000fea0003800000 */
.L_x_488:
        /* <DEDUP_REMOVED lines=12> */
.L_x_491:
[----:B------:R-:W-:Y:S05]  /*10b90*/  BSYNC B0 ;  /* 0x0000000000007941 */ /* 0x000fea0003800000 */
.L_x_490:
        /* <DEDUP_REMOVED lines=12> */
.L_x_493:
[----:B------:R-:W-:Y:S05]  /*10c60*/  BSYNC B0 ;  /* 0x0000000000007941 */ /* 0x000fea0003800000 */
.L_x_492:
        /* <DEDUP_REMOVED lines=12> */
.L_x_495:
[----:B------:R-:W-:Y:S05]  /*10d30*/  BSYNC B0 ;  /* 0x0000000000007941 */ /* 0x000fea0003800000 */
.L_x_494:
        /* <DEDUP_REMOVED lines=12> */
.L_x_497:
[----:B------:R-:W-:Y:S05]  /*10e00*/  BSYNC B0 ;  /* 0x0000000000007941 */ /* 0x000fea0003800000 */
.L_x_496:
        /* <DEDUP_REMOVED lines=12> */
.L_x_499:
[----:B------:R-:W-:Y:S05]  /*10ed0*/  BSYNC B0 ;  /* 0x0000000000007941 */ /* 0x000fea0003800000 */
.L_x_498:
        /* <DEDUP_REMOVED lines=12> */
.L_x_501:
[----:B------:R-:W-:Y:S05]  /*10fa0*/  BSYNC B0 ;  /* 0x0000000000007941 */ /* 0x000fea0003800000 */
.L_x_500:
        /* <DEDUP_REMOVED lines=12> */
.L_x_503:
[----:B------:R-:W-:Y:S05]  /*11070*/  BSYNC B0 ;  /* 0x0000000000007941 */ /* 0x000fea0003800000 */
.L_x_502:
        /* <DEDUP_REMOVED lines=12> */
.L_x_505:
[----:B------:R-:W-:Y:S05]  /*11140*/  BSYNC B0 ;  /* 0x0000000000007941 */ /* 0x000fea0003800000 */
.L_x_504:
        /* <DEDUP_REMOVED lines=12> */
.L_x_507:
[----:B------:R-:W-:Y:S05]  /*11210*/  BSYNC B0 ;  /* 0x0000000000007941 */ /* 0x000fea0003800000 */
.L_x_506:
        /* <DEDUP_REMOVED lines=12> */
.L_x_509:
[----:B------:R-:W-:Y:S05]  /*112e0*/  BSYNC B0 ;  /* 0x0000000000007941 */ /* 0x000fea0003800000 */
.L_x_508:
        /* <DEDUP_REMOVED lines=12> */
.L_x_511:
[----:B------:R-:W-:Y:S05]  /*113b0*/  BSYNC B0 ;  /* 0x0000000000007941 */ /* 0x000fea0003800000 */
.L_x_510:
        /* <DEDUP_REMOVED lines=12> */
.L_x_513:
[----:B------:R-:W-:Y:S05]  /*11480*/  BSYNC B0 ;  /* 0x0000000000007941 */ /* 0x000fea0003800000 */
.L_x_512:
        /* <DEDUP_REMOVED lines=12> */
.L_x_515:
[----:B------:R-:W-:Y:S05]  /*11550*/  BSYNC B0 ;  /* 0x0000000000007941 */ /* 0x000fea0003800000 */
.L_x_514:
        /* <DEDUP_REMOVED lines=12> */
.L_x_517:
[----:B------:R-:W-:Y:S05]  /*11620*/  BSYNC B0 ;  /* 0x0000000000007941 */ /* 0x000fea0003800000 */
.L_x_516:
        /* <DEDUP_REMOVED lines=12> */
.L_x_519:
[----:B------:R-:W-:Y:S05]  /*116f0*/  BSYNC B0 ;  /* 0x0000000000007941 */ /* 0x000fea0003800000 */
.L_x_518:
        /* <DEDUP_REMOVED lines=12> */
.L_x_521:
[----:B------:R-:W-:Y:S05]  /*117c0*/  BSYNC B0 ;  /* 0x0000000000007941 */ /* 0x000fea0003800000 */
.L_x_520:
        /* <DEDUP_REMOVED lines=12> */
.L_x_523:
[----:B------:R-:W-:Y:S05]  /*11890*/  BSYNC B0 ;  /* 0x0000000000007941 */ /* 0x000fea0003800000 */
.L_x_522:
[----:B01--45:R-:W-:Y:S01]  /*118a0*/  HADD2.F32 R4, -RZ, R15.H0_H0 ;  /* 0x2000000fff047230 */ /* 0x033fe20000004100 */
[----:B------:R-:W-:Y:S01]  /*118b0*/  @P0 MOV R6, R2 ;  /* 0x0000000200060202 */ /* 0x000fe20000000f00 */
[----:B------:R-:W-:Y:S01]  /*118c0*/  BSSY B0, `(.L_x_524) ;  /* 0x0000008000007945 */ /* 0x000fe20003800000 */
[----:B------:R-:W-:Y:S02]  /*118d0*/  ISETP.GT.AND P2, PT, R0, 0x78, P1 ;  /* 0x000000780000780c */ /* 0x000fe40000f44270 */
[----:B------:R-:W-:-:S04]  /*118e0*/  FMUL R4, R4, UR22 ;  /* 0x0000001604047c20 */ /* 0x000fc80008400000 */
[----:B------:R-:W-:-:S05]  /*118f0*/  FFMA R4, R85, UR11, R4 ;  /* 0x0000000b55047c23 */ /* 0x000fca0008000004 */
[----:B------:R-:W-:-:S05]  /*11900*/  F2FP.F16.F32.PACK_AB R4, RZ, R4 ;  /* 0x00000004ff04723e */ /* 0x000fca00000000ff */
[----:B------:R0:W-:Y:S01]  /*11910*/  @P0 STG.E.U16 desc[UR20][R6.64+0xf2], R4 ;  /* 0x0000f20406000986 */ /* 0x0001e2000c101514 */
[----:B------:R-:W-:Y:S05]  /*11920*/  @!P2 BRA `(.L_x_525) ;  /* 0x000000000004a947 */ /* 0x000fea0003800000 */
[----:B------:R1:W5:Y:S02]  /*11930*/  LDG.E.LTC128B.U16 R15, desc[UR20][R8.64+0xf0] ;  /* 0x0000f014080f7981 */ /* 0x000364000c1e1520 */
.L_x_525:
[----:B------:R-:W-:Y:S05]  /*11940*/  BSYNC B0 ;  /* 0x0000000000007941 */ /* 0x000fea0003800000 */
.L_x_524:
        /* <DEDUP_REMOVED lines=12> */
.L_x_527:
[----:B------:R-:W-:Y:S05]  /*11a10*/  BSYNC B0 ;  /* 0x0000000000007941 */ /* 0x000fea0003800000 */
.L_x_526:
[----:B-----5:R-:W-:Y:S02]  /*11a20*/  HADD2.F32 R15, -RZ, R15.H0_H0 ;  /* 0x2000000fff0f7230 */ /* 0x020fe40000004100 */
[----:B------:R-:W-:-:S03]  /*11a30*/  VIADD R2, R2, UR8 ;  /* 0x0000000802027c36 */ /* 0x000fc60008000000 */
[----:B0-----:R-:W-:-:S04]  /*11a40*/  FMUL R0, R15, UR22 ;  /* 0x000000160f007c20 */ /* 0x001fc80008400000 */
[----:B------:R-:W-:Y:S01]  /*11a50*/  FFMA R0, R87, UR11, R0 ;  /* 0x0000000b57007c23 */ /* 0x000fe20008000000 */
[----:B------:R-:W-:Y:S06]  /*11a60*/  @!P1 EXIT ;  /* 0x000000000000994d */ /* 0x000fec0003800000 */
[----:B------:R-:W-:Y:S02]  /*11a70*/  F2FP.F16.F32.PACK_AB R0, RZ, R0 ;  /* 0x00000000ff00723e */ /* 0x000fe400000000ff */
[----:B------:R-:W-:-:S05]  /*11a80*/  MOV R3, R11 ;  /* 0x0000000b00037202 */ /* 0x000fca0000000f00 */
[----:B------:R-:W-:Y:S01]  /*11a90*/  STG.E.U16 desc[UR20][R2.64+0xf2], R0 ;  /* 0x0000f20002007986 */ /* 0x000fe2000c101514 */
[----:B------:R-:W-:Y:S05]  /*11aa0*/  EXIT ;  /* 0x000000000000794d */ /* 0x000fea0003800000 */
.L_x_25:
[----:B------:R-:W2:Y:S01]  /*11ab0*/  LDL.LU R7, [R1+0x8] ;  /* 0x0000080001077983 */ /* 0x000ea20000300800 */
[----:B------:R-:W-:-:S03]  /*11ac0*/  ULDC.64 UR6, c[0x0][0x5c8] ;  /* 0x0001720000067ab9 */ /* 0x000fc60000000a00 */
[----:B------:R-:W3:Y:S04]  /*11ad0*/  LDL.LU R6, [R1+0xc] ;  /* 0x00000c0001067983 */ /* 0x000ee80000300800 */
[----:B------:R-:W4:Y:S04]  /*11ae0*/  LDL.LU R8, [R1+0x18] ;  /* 0x0000180001087983 */ /* 0x000f280000300800 */
[----:B------:R-:W5:Y:S04]  /*11af0*/  LDL.LU R252, [R1+0x4c] ;  /* 0x00004c0001fc7983 */ /* 0x000f680000300800 */
        /* <DEDUP_REMOVED lines=35> */
[----:B------:R-:W5:Y:S01]  /*11d30*/  LDL.LU R232, [R1+0xdc] ;  /* 0x0000dc0001e87983 */ /* 0x000f620000300800 */
[----:B------:R-:W-:-:S03]  /*11d40*/  LEA R2, P2, R4, UR6, 0x1 ;  /* 0x0000000604027c11 */ /* 0x000fc6000f8408ff */
[----:B------:R-:W5:Y:S04]  /*11d50*/  LDL.LU R231, [R1+0xe0] ;  /* 0x0000e00001e77983 */ /* 0x000f680000300800 */
[----:B------:R-:W5:Y:S04]  /*11d60*/  LDL.LU R233, [R1+0xe4] ;  /* 0x0000e40001e97983 */ /* 0x000f680000300800 */
[----:B------:R-:W5:Y:S04]  /*11d70*/  LDL.LU R234, [R1+0xe8] ;  /* 0x0000e80001ea7983 */ /* 0x000f680000300800 */
[----:B------:R-:W5:Y:S01]  /*11d80*/  LDL.LU R235, [R1+0xec] ;  /* 0x0000ec0001eb7983 */ /* 0x000f620000300800 */
[----:B------:R-:W-:-:S03]  /*11d90*/  LEA.HI.X R3, R4, UR7, R3, 0x1, P2 ;  /* 0x0000000704037c11 */ /* 0x000fc600090f0c03 */
[----:B------:R-:W5:Y:S04]  /*11da0*/  LDL.LU R236, [R1+0xf0] ;  /* 0x0000f00001ec7983 */ /* 0x000f680000300800 */
[----:B------:R-:W5:Y:S04]  /*11db0*/  LDL.LU R237, [R1+0xf4] ;  /* 0x0000f40001ed7983 */ /* 0x000f680000300800 */
[----:B------:R-:W5:Y:S04]  /*11dc0*/  LDL.LU R238, [R1+0xf8] ;  /* 0x0000f80001ee7983 */ /* 0x000f680000300800 */
[----:B------:R-:W5:Y:S04]  /*11dd0*/  LDL.LU R239, [R1+0xfc] ;  /* 0x0000fc0001ef7983 */ /* 0x000f680000300800 */
[----:B------:R-:W4:Y:S04]  /*11de0*/  LDL.LU R4, [R1+0x4] ;  /* 0x0000040001047983 */ /* 0x000f280000300800 */
[----:B------:R-:W5:Y:S01]  /*11df0*/  LDL.LU R5, [R1] ;  /* 0x0000000001057983 */ /* 0x000f620000300800 */
[----:B------:R-:W-:Y:S01]  /*11e00*/  ISETP.GT.AND P2, PT, R0, 0x1, P0 ;  /* 0x000000010000780c */ /* 0x000fe20000744270 */
[----:B------:R-:W-:-:S02]  /*11e10*/  USHF.L.U32 UR9, UR4, 0x1, URZ ;  /* 0x0000000104097899 */ /* 0x000fc4000800063f */
[----:B------:R-:W-:Y:S01]  /*11e20*/  USHF.L.U64.HI UR8, UR4, 0x1, UR5 ;  /* 0x0000000104087899 */ /* 0x000fe20008010205 */
[----:B--2---:R-:W-:Y:S01]  /*11e30*/  FMUL R7, R7, UR11 ;  /* 0x0000000b07077c20 */ /* 0x004fe20008400000 */
[----:B---3--:R-:W-:-:S04]  /*11e40*/  FMUL R6, R6, UR11 ;  /* 0x0000000b06067c20 */ /* 0x008fc80008400000 */
[----:B------:R-:W-:Y:S02]  /*11e50*/  F2FP.F16.F32.PACK_AB R7, RZ, R7 ;  /* 0x00000007ff07723e */ /* 0x000fe400000000ff */
[----:B------:R-:W-:Y:S01]  /*11e60*/  F2FP.F16.F32.PACK_AB R6, RZ, R6 ;  /* 0x00000006ff06723e */ /* 0x000fe200000000ff */
[----:B----4-:R-:W-:Y:S01]  /*11e70*/  FMUL R4, R4, UR11 ;  /* 0x0000000b04047c20 */ /* 0x010fe20008400000 */
[----:B-----5:R-:W-:-:S04]  /*11e80*/  FMUL R5, R5, UR11 ;  /* 0x0000000b05057c20 */ /* 0x020fc80008400000 */
[----:B------:R-:W-:Y:S02]  /*11e90*/  F2FP.F16.F32.PACK_AB R4, RZ, R4 ;  /* 0x00000004ff04723e */ /* 0x000fe400000000ff */
[----:B------:R-:W-:-:S03]  /*11ea0*/  F2FP.F16.F32.PACK_AB R5, RZ, R5 ;  /* 0x00000005ff05723e */ /* 0x000fc600000000ff */
[----:B------:R1:W-:Y:S04]  /*11eb0*/  @P2 STG.E.U16 desc[UR20][R2.64+0x2], R4 ;  /* 0x0000020402002986 */ /* 0x0003e8000c101514 */
[----:B------:R2:W-:Y:S01]  /*11ec0*/  @P1 STG.E.U16 desc[UR20][R2.64], R5 ;  /* 0x0000000502001986 */ /* 0x0005e2000c101514 */
[----:B------:R-:W-:-:S04]  /*11ed0*/  ISETP.GT.AND P1, PT, R14, 0x8, PT ;  /* 0x000000080e00780c */ /* 0x000fc80003f24270 */
[----:B------:R-:W-:Y:S02]  /*11ee0*/  ISETP.GT.AND P2, PT, R0, RZ, P1 ;  /* 0x000000ff0000720c */ /* 0x000fe40000f44270 */
[----:B-1----:R-:W-:-:S04]  /*11ef0*/  IADD3 R4, P3, R2, UR9, RZ ;  /* 0x0000000902047c10 */ /* 0x002fc8000ff7e0ff */
[----:B--2---:R-:W-:-:S07]  /*11f00*/  IADD3.X R5, R3, UR8, RZ, P3, !PT ;  /* 0x0000000803057c10 */ /* 0x004fce0009ffe4ff */
[----:B------:R1:W-:Y:S01]  /*11f10*/  @P2 STG.E.U16 desc[UR20][R4.64], R7 ;  /* 0x0000000704002986 */ /* 0x0003e2000c101514 */
[----:B------:R-:W-:-:S03]  /*11f20*/  ISETP.GT.AND P2, PT, R0, 0x1, P1 ;  /* 0x000000010000780c */ /* 0x000fc60000f44270 */
[----:B-1----:R-:W2:Y:S10]  /*11f30*/  LDL.LU R7, [R1+0x14] ;  /* 0x0000140001077983 */ /* 0x002eb40000300800 */
[----:B------:R1:W-:Y:S04]  /*11f40*/  @P2 STG.E.U16 desc[UR20][R4.64+0x2], R6 ;  /* 0x0000020604002986 */ /* 0x0003e8000c101514 */
[----:B-1----:R-:W3:Y:S01]  /*11f50*/  LDL.LU R6, [R1+0x10] ;  /* 0x0000100001067983 */ /* 0x002ee20000300800 */
[----:B------:R-:W-:Y:S01]  /*11f60*/  ISETP.GT.AND P2, PT, R0, 0x8, P0 ;  /* 0x000000080000780c */ /* 0x000fe20000744270 */
[----:B------:R-:W-:Y:S01]  /*11f70*/  FMUL R8, R8, UR11 ;  /* 0x0000000b08087c20 */ /* 0x000fe20008400000 */
[----:B------:R-:W-:-:S02]  /*11f80*/  ISETP.GT.AND P3, PT, R0, 0x9, P0 ;  /* 0x000000090000780c */ /* 0x000fc40000764270 */
[----:B------:R-:W-:Y:S01]  /*11f90*/  ISETP.GT.AND P4, PT, R0, 0x8, P1 ;  /* 0x000000080000780c */ /* 0x000fe20000f84270 */
[----:B--2---:R-:W-:-:S05]  /*11fa0*/  FMUL R7, R7, UR11 ;  /* 0x0000000b07077c20 */ /* 0x004fca0008400000 */
[----:B------:R-:W-:Y:S01]  /*11fb0*/  F2FP.F16.F32.PACK_AB R7, RZ, R7 ;  /* 0x00000007ff07723e */ /* 0x000fe200000000ff */
[----:B---3--:R-:W-:-:S05]  /*11fc0*/  FMUL R6, R6, UR11 ;  /* 0x0000000b06067c20 */ /* 0x008fca0008400000 */
[----:B------:R-:W-:-:S04]  /*11fd0*/  F2FP.F16.F32.PACK_AB R6, RZ, R6 ;  /* 0x00000006ff06723e */ /* 0x000fc800000000ff */
[----:B------:R-:W-:Y:S02]  /*11fe0*/  PRMT R9, R6, 0x7610, R9 ;  /* 0x0000761006097816 */ /* 0x000fe40000000009 */
[----:B------:R-:W-:Y:S01]  /*11ff0*/  F2FP.F16.F32.PACK_AB R6, RZ, R8 ;  /* 0x00000008ff06723e */ /* 0x000fe200000000ff */
[----:B------:R1:W-:Y:S04]  /*12000*/  @P3 STG.E.U16 desc[UR20][R2.64+0x12], R7 ;  /* 0x0000120702003986 */ /* 0x0003e8000c101514 */
[----:B------:R-:W2:Y:S04]  /*12010*/  LDL.LU R8, [R1+0x28] ;  /* 0x0000280001087983 */ /* 0x000ea80000300800 */
[----:B------:R-:W-:Y:S04]  /*12020*/  @P2 STG.E.U16 desc[UR20][R2.64+0x10], R9 ;  /* 0x0000100902002986 */ /* 0x000fe8000c101514 */
[----:B-1----:R-:W3:Y:S04]  /*12030*/  LDL.LU R7, [R1+0x24] ;  /* 0x0000240001077983 */ /* 0x002ee80000300800 */
[----:B------:R1:W-:Y:S04]  /*12040*/  @P4 STG.E.U16 desc[UR20][R4.64+0x10], R6 ;  /* 0x0000100604004986 */ /* 0x0003e8000c101514 */
[----:B-1----:R-:W4:Y:S01]  /*12050*/  LDL.LU R6, [R1+0x1c] ;  /* 0x00001c0001067983 */ /* 0x002f220000300800 */
[----:B------:R-:W-:Y:S01]  /*12060*/  ISETP.GT.AND P2, PT, R0, 0x9, P1 ;  /* 0x000000090000780c */ /* 0x000fe20000f44270 */
[----:B----4-:R-:W-:-:S05]  /*12070*/  FMUL R6, R6, UR11 ;  /* 0x0000000b06067c20 */ /* 0x010fca0008400000 */
[----:B------:R-:W-:-:S07]  /*12080*/  F2FP.F16.F32.PACK_AB R6, RZ, R6 ;  /* 0x00000006ff06723e */ /* 0x000fce00000000ff */
[----:B------:R1:W-:Y:S04]  /*12090*/  @P2 STG.E.U16 desc[UR20][R4.64+0x12], R6 ;  /* 0x0000120604002986 */ /* 0x0003e8000c101514 */
[----:B-1----:R-:W4:Y:S01]  /*120a0*/  LDL.LU R6, [R1+0x20] ;  /* 0x0000200001067983 */ /* 0x002f220000300800 */
[----:B--2---:R-:W-:Y:S01]  /*120b0*/  FMUL R8, R8, UR11 ;  /* 0x0000000b08087c20 */ /* 0x004fe20008400000 */
[C---:B------:R-:W-:Y:S01]  /*120c0*/  ISETP.GT.AND P2, PT, R0.reuse, 0x10, P0 ;  /* 0x000000100000780c */ /* 0x040fe20000744270 */
[----:B---3--:R-:W-:Y:S01]  /*120d0*/  FMUL R7, R7, UR11 ;  /* 0x0000000b07077c20 */ /* 0x008fe20008400000 */
[C---:B------:R-:W-:Y:S02]  /*120e0*/  ISETP.GT.AND P3, PT, R0.reuse, 0x11, P0 ;  /* 0x000000110000780c */ /* 0x040fe40000764270 */
[----:B------:R-:W-:-:S02]  /*120f0*/  ISETP.GT.AND P4, PT, R0, 0x10, P1 ;  /* 0x000000100000780c */ /* 0x000fc40000f84270 */
[----:B------:R-:W-:Y:S01]  /*12100*/  F2FP.F16.F32.PACK_AB R7, RZ, R7 ;  /* 0x00000007ff07723e */ /* 0x000fe200000000ff */
[----:B----4-:R-:W-:-:S05]  /*12110*/  FMUL R6, R6, UR11 ;  /* 0x0000000b06067c20 */ /* 0x010fca0008400000 */
[----:B------:R-:W-:-:S04]  /*12120*/  F2FP.F16.F32.PACK_AB R6, RZ, R6 ;  /* 0x00000006ff06723e */ /* 0x000fc800000000ff */
[----:B------:R-:W-:Y:S02]  /*12130*/  PRMT R9, R6, 0x7610, R9 ;  /* 0x0000761006097816 */ /* 0x000fe40000000009 */
[----:B------:R-:W-:Y:S02]  /*12140*/  F2FP.F16.F32.PACK_AB R6, RZ, R8 ;  /* 0x00000008ff06723e */ /* 0x000fe400000000ff */
[----:B------:R-:W2:Y:S04]  /*12150*/  LDL.LU R8, [R1+0x2c] ;  /* 0x00002c0001087983 */ /* 0x000ea80000300800 */
[----:B------:R1:W-:Y:S01]  /*12160*/  @P2 STG.E.U16 desc[UR20][R2.64+0x20], R9 ;  /* 0x0000200902002986 */ /* 0x0003e2000c101514 */
[----:B------:R-:W-:-:S03]  /*12170*/  ISETP.GT.AND P2, PT, R0, 0x11, P1 ;  /* 0x000000110000780c */ /* 0x000fc60000f44270 */
[----:B------:R-:W-:Y:S04]  /*12180*/  @P3 STG.E.U16 desc[UR20][R2.64+0x22], R7 ;  /* 0x0000220702003986 */ /* 0x000fe8000c101514 */
[----:B------:R3:W-:Y:S04]  /*12190*/  @P4 STG.E.U16 desc[UR20][R4.64+0x20], R6 ;  /* 0x0000200604004986 */ /* 0x0007e8000c101514 */
[----:B-1----:R-:W4:Y:S01]  /*121a0*/  LDL.LU R9, [R1+0x34] ;  /* 0x0000340001097983 */ /* 0x002f220000300800 */
[----:B--2---:R-:W-:-:S05]  /*121b0*/  FMUL R8, R8, UR11 ;  /* 0x0000000b08087c20 */ /* 0x004fca0008400000 */
[----:B------:R-:W-:-:S04]  /*121c0*/  F2FP.F16.F32.PACK_AB R8, RZ, R8 ;  /* 0x00000008ff08723e */ /* 0x000fc800000000ff */
[----:B---3--:R-:W-:Y:S02]  /*121d0*/  PRMT R6, R8, 0x7610, R6 ;  /* 0x0000761008067816 */ /* 0x008fe40000000006 */
[----:B------:R-:W2:Y:S04]  /*121e0*/  LDL.LU R8, [R1+0x30] ;  /* 0x0000300001087983 */ /* 0x000ea80000300800 */
[----:B------:R1:W-:Y:S04]  /*121f0*/  @P2 STG.E.U16 desc[UR20][R4.64+0x22], R6 ;  /* 0x0000220604002986 */ /* 0x0003e8000c101514 */
[----:B-1----:R-:W3:Y:S01]  /*12200*/  LDL.LU R6, [R1+0x3c] ;  /* 0x00003c0001067983 */ /* 0x002ee20000300800 */
[----:B------:R-:W-:Y:S01]  /*12210*/  ISETP.GT.AND P2, PT, R0, 0x18, P0 ;  /* 0x000000180000780c */ /* 0x000fe20000744270 */
[----:B----4-:R-:W-:Y:S01]  /*12220*/  FMUL R9, R9, UR11 ;  /* 0x0000000b09097c20 */ /* 0x010fe20008400000 */
[----:B--2---:R-:W-:-:S05]  /*12230*/  FMUL R8, R8, UR11 ;  /* 0x0000000b08087c20 */ /* 0x004fca0008400000 */
[----:B------:R-:W-:Y:S02]  /*12240*/  F2FP.F16.F32.PACK_AB R7, RZ, R8 ;  /* 0x00000008ff07723e */ /* 0x000fe400000000ff */
[----:B------:R-:W-:Y:S02]  /*12250*/  F2FP.F16.F32.PACK_AB R8, RZ, R9 ;  /* 0x00000009ff08723e */ /* 0x000fe400000000ff */
[----:B------:R-:W2:Y:S01]  /*12260*/  LDL.LU R9, [R1+0x38] ;  /* 0x0000380001097983 */ /* 0x000ea20000300800 */
[C---:B------:R-:W-:Y:S02]  /*12270*/  ISETP.GT.AND P3, PT, R0.reuse, 0x19, P0 ;  /* 0x000000190000780c */ /* 0x040fe40000764270 */
[----:B------:R-:W-:Y:S01]  /*12280*/  ISETP.GT.AND P4, PT, R0, 0x18, P1 ;  /* 0x000000180000780c */ /* 0x000fe20000f84270 */
[----:B------:R1:W-:Y:S01]  /*12290*/  @P2 STG.E.U16 desc[UR20][R2.64+0x30], R7 ;  /* 0x0000300702002986 */ /* 0x0003e2000c101514 */
[----:B---3--:R-:W-:-:S05]  /*122a0*/  FMUL R6, R6, UR11 ;  /* 0x0000000b06067c20 */ /* 0x008fca0008400000 */
[----:B------:R-:W-:Y:S01]  /*122b0*/  F2FP.F16.F32.PACK_AB R6, RZ, R6 ;  /* 0x00000006ff06723e */ /* 0x000fe200000000ff */
[----:B-1----:R-:W3:Y:S03]  /*122c0*/  LDL.LU R7, [R1+0x44] ;  /* 0x0000440001077983 */ /* 0x002ee60000300800 */
[----:B------:R-:W-:Y:S02]  /*122d0*/  PRMT R10, R6, 0x7610, R10 ;  /* 0x00007610060a7816 */ /* 0x000fe4000000000a */
[----:B------:R-:W4:Y:S04]  /*122e0*/  LDL.LU R6, [R1+0x40] ;  /* 0x0000400001067983 */ /* 0x000f280000300800 */
[----:B------:R1:W-:Y:S01]  /*122f0*/  @P3 STG.E.U16 desc[UR20][R2.64+0x32], R8 ;  /* 0x0000320802003986 */ /* 0x0003e2000c101514 */
[----:B------:R-:W-:-:S02]  /*12300*/  ISETP.GT.AND P2, PT, R0, 0x19, P1 ;  /* 0x000000190000780c */ /* 0x000fc40000f44270 */
[----:B------:R-:W-:Y:S01]  /*12310*/  ISETP.GT.AND P5, PT, R0, 0x30, P1 ;  /* 0x000000300000780c */ /* 0x000fe20000fa4270 */
[----:B------:R-:W-:Y:S01]  /*12320*/  FMUL R12, R12, UR11 ;  /* 0x0000000b0c0c7c20 */ /* 0x000fe20008400000 */
        /* <DEDUP_REMOVED lines=31> */
[----:B------:R-:W-:-:S02]  /*12520*/  USHF.L.U32 UR6, UR14, 0x6, URZ ;  /* 0x000000060e067899 */ /* 0x000fc4000800063f */
[----:B------:R-:W-:Y:S01]  /*12530*/  USHF.L.U64.HI UR7, UR14, 0x6, UR15 ;  /* 0x000000060e077899 */ /* 0x000fe2000801020f */
[----:B------:R-:W-:Y:S01]  /*12540*/  FMUL R152, R152, UR11 ;  /* 0x0000000b98987c20 */ /* 0x000fe20008400000 */
[----:B------:R-:W-:Y:S01]  /*12550*/  FMUL R153, R153, UR11 ;  /* 0x0000000b99997c20 */ /* 0x000fe20008400000 */
[----:B------:R-:W-:Y:S01]  /*12560*/  FMUL R154, R154, UR11 ;  /* 0x0000000b9a9a7c20 */ /* 0x000fe20008400000 */
[----:B------:R-:W-:Y:S01]  /*12570*/  FMUL R155, R155, UR11 ;  /* 0x0000000b9b9b7c20 */ /* 0x000fe20008400000 */
[----:B--2---:R-:W-:-:S05]  /*12580*/  FMUL R9, R9, UR11 ;  /* 0x0000000b09097c20 */ /* 0x004fca0008400000 */
[----:B------:R-:W-:Y:S01]  /*12590*/  F2FP.F16.F32.PACK_AB R9, RZ, R9 ;  /* 0x00000009ff09723e */ /* 0x000fe200000000ff */
[----:B----4-:R-:W-:-:S05]  /*125a0*/  FMUL R6, R6, UR11 ;  /* 0x0000000b06067c20 */ /* 0x010fca0008400000 */
[----:B-1----:R-:W-:Y:S02]  /*125b0*/  F2FP.F16.F32.PACK_AB R8, RZ, R6 ;  /* 0x00000006ff08723e */ /* 0x002fe400000000ff */
[----:B------:R-:W2:Y:S04]  /*125c0*/  LDL.LU R6, [R1+0x48] ;  /* 0x0000480001067983 */ /* 0x000ea80000300800 */
[----:B------:R1:W-:Y:S04]  /*125d0*/  @P4 STG.E.U16 desc[UR20][R4.64+0x30], R9 ;  /* 0x0000300904004986 */ /* 0x0003e8000c101514 */
[----:B------:R-:W-:Y:S01]  /*125e0*/  @P2 STG.E.U16 desc[UR20][R4.64+0x32], R10 ;  /* 0x0000320a04002986 */ /* 0x000fe2000c101514 */
[C---:B------:R-:W-:Y:S01]  /*125f0*/  ISETP.GT.AND P2, PT, R0.reuse, 0x20, P0 ;  /* 0x000000200000780c */ /* 0x040fe20000744270 */
[----:B---3--:R-:W-:Y:S01]  /*12600*/  FMUL R7, R7, UR11 ;  /* 0x0000000b07077c20 */ /* 0x008fe20008400000 */
[----:B------:R-:W-:-:S02]  /*12610*/  ISETP.GT.AND P3, PT, R0, 0x21, P0 ;  /* 0x000000210000780c */ /* 0x000fc40000764270 */
[----:B------:R-:W-:Y:S02]  /*12620*/  ISETP.GT.AND P4, PT, R0, 0x20, P1 ;  /* 0x000000200000780c */ /* 0x000fe40000f84270 */
[----:B------:R-:W-:-:S07]  /*12630*/  F2FP.F16.F32.PACK_AB R7, RZ, R7 ;  /* 0x00000007ff07723e */ /* 0x000fce00000000ff */
[----:B------:R3:W-:Y:S01]  /*12640*/  @P2 STG.E.U16 desc[UR20][R2.64+0x40], R8 ;  /* 0x0000400802002986 */ /* 0x0007e2000c101514 */
[----:B------:R-:W-:Y:S02]  /*12650*/  ISETP.GT.AND P2, PT, R0, 0x21, P1 ;  /* 0x000000210000780c */ /* 0x000fe40000f44270 */
[----:B-1----:R-:W-:Y:S01]  /*12660*/  PRMT R9, R7, 0x7610, R9 ;  /* 0x0000761007097816 */ /* 0x002fe20000000009 */
[----:B------:R-:W-:-:S04]  /*12670*/  FMUL R7, R250, UR11 ;  /* 0x0000000bfa077c20 */ /* 0x000fc80008400000 */
[----:B------:R1:W-:Y:S01]  /*12680*/  @P3 STG.E.U16 desc[UR20][R2.64+0x42], R9 ;  /* 0x0000420902003986 */ /* 0x0003e2000c101514 */
[----:B------:R-:W-:Y:S01]  /*12690*/  ISETP.GT.AND P3, PT, R0, 0x29, P0 ;  /* 0x000000290000780c */ /* 0x000fe20000764270 */
[----:B---3--:R-:W-:Y:S01]  /*126a0*/  FMUL R8, R249, UR11 ;  /* 0x0000000bf9087c20 */ /* 0x008fe20008400000 */
[----:B------:R-:W-:-:S04]  /*126b0*/  F2FP.F16.F32.PACK_AB R7, RZ, R7 ;  /* 0x00000007ff07723e */ /* 0x000fc800000000ff */
[----:B------:R-:W-:Y:S02]  /*126c0*/  F2FP.F16.F32.PACK_AB R8, RZ, R8 ;  /* 0x00000008ff08723e */ /* 0x000fe400000000ff */
[----:B------:R-:W-:Y:S02]  /*126d0*/  PRMT R15, R7, 0x7610, R15 ;  /* 0x00007610070f7816 */ /* 0x000fe4000000000f */
[----:B------:R-:W-:Y:S01]  /*126e0*/  PRMT R17, R8, 0x7610, R17 ;  /* 0x0000761008117816 */ /* 0x000fe20000000011 */
[----:B------:R-:W-:Y:S01]  /*126f0*/  FMUL R7, R247, UR11 ;  /* 0x0000000bf7077c20 */ /* 0x000fe20008400000 */
[----:B------:R-:W-:-:S04]  /*12700*/  FMUL R8, R246, UR11 ;  /* 0x0000000bf6087c20 */ /* 0x000fc80008400000 */
[----:B------:R-:W-:Y:S02]  /*12710*/  F2FP.F16.F32.PACK_AB R7, RZ, R7 ;  /* 0x00000007ff07723e */ /* 0x000fe400000000ff */
[----:B------:R-:W-:Y:S01]  /*12720*/  F2FP.F16.F32.PACK_AB R8, RZ, R8 ;  /* 0x00000008ff08723e */ /* 0x000fe200000000ff */
[----:B-1----:R-:W-:Y:S01]  /*12730*/  FMUL R9, R245, UR11 ;  /* 0x0000000bf5097c20 */ /* 0x002fe20008400000 */
[----:B------:R-:W-:-:S04]  /*12740*/  F2FP.F16.F32.PACK_AB R12, RZ, R12 ;  /* 0x0000000cff0c723e */ /* 0x000fc800000000ff */
[----:B------:R-:W-:Y:S02]  /*12750*/  F2FP.F16.F32.PACK_AB R9, RZ, R9 ;  /* 0x00000009ff09723e */ /* 0x000fe400000000ff */
[----:B------:R-:W-:Y:S02]  /*12760*/  F2FP.F16.F32.PACK_AB R16, RZ, R16 ;  /* 0x00000010ff10723e */ /* 0x000fe400000000ff */
[----:B------:R-:W-:Y:S02]  /*12770*/  F2FP.F16.F32.PACK_AB R18, RZ, R18 ;  /* 0x00000012ff12723e */ /* 0x000fe400000000ff */
[----:B------:R-:W-:Y:S02]  /*12780*/  F2FP.F16.F32.PACK_AB R20, RZ, R20 ;  /* 0x00000014ff14723e */ /* 0x000fe400000000ff */
[----:B------:R-:W-:Y:S02]  /*12790*/  F2FP.F16.F32.PACK_AB R19, RZ, R19 ;  /* 0x00000013ff13723e */ /* 0x000fe400000000ff */
[----:B------:R-:W-:-:S02]  /*127a0*/  F2FP.F16.F32.PACK_AB R21, RZ, R21 ;  /* 0x00000015ff15723e */ /* 0x000fc400000000ff */
        /* <DEDUP_REMOVED lines=25> */
[----:B------:R-:W-:Y:S01]  /*12940*/  F2FP.F16.F32.PACK_AB R239, RZ, R239 ;  /* 0x000000efffef723e */ /* 0x000fe200000000ff */
[----:B--2---:R-:W-:-:S05]  /*12950*/  FMUL R6, R6, UR11 ;  /* 0x0000000b06067c20 */ /* 0x004fca0008400000 */
[----:B------:R-:W-:-:S04]  /*12960*/  F2FP.F16.F32.PACK_AB R6, RZ, R6 ;  /* 0x00000006ff06723e */ /* 0x000fc800000000ff */
[----:B------:R-:W-:Y:S01]  /*12970*/  PRMT R10, R6, 0x7610, R10 ;  /* 0x00007610060a7816 */ /* 0x000fe2000000000a */
[----:B------:R-:W-:-:S05]  /*12980*/  FMUL R6, R252, UR11 ;  /* 0x0000000bfc067c20 */ /* 0x000fca0008400000 */
[----:B------:R-:W-:-:S04]  /*12990*/  F2FP.F16.F32.PACK_AB R6, RZ, R6 ;  /* 0x00000006ff06723e */ /* 0x000fc800000000ff */
[----:B------:R-:W-:Y:S01]  /*129a0*/  PRMT R11, R6, 0x7610, R11 ;  /* 0x00007610060b7816 */ /* 0x000fe2000000000b */
[----:B------:R1:W-:Y:S01]  /*129b0*/  @P4 STG.E.U16 desc[UR20][R4.64+0x40], R10 ;  /* 0x0000400a04004986 */ /* 0x0003e2000c101514 */
[----:B------:R-:W-:-:S03]  /*129c0*/  FMUL R6, R251, UR11 ;  /* 0x0000000bfb067c20 */ /* 0x000fc60008400000 */
[----:B------:R2:W-:Y:S01]  /*129d0*/  @P2 STG.E.U16 desc[UR20][R4.64+0x42], R11 ;  /* 0x0000420b04002986 */ /* 0x0005e2000c101514 */
[C---:B------:R-:W-:Y:S02]  /*129e0*/  ISETP.GT.AND P2, PT, R0.reuse, 0x28, P0 ;  /* 0x000000280000780c */ /* 0x040fe40000744270 */
[----:B------:R-:W-:Y:S02]  /*129f0*/  ISETP.GT.AND P4, PT, R0, 0x28, P1 ;  /* 0x000000280000780c */ /* 0x000fe40000f84270 */
[----:B------:R-:W-:-:S04]  /*12a00*/  F2FP.F16.F32.PACK_AB R6, RZ, R6 ;  /* 0x00000006ff06723e */ /* 0x000fc800000000ff */
[----:B------:R-:W-:Y:S01]  /*12a10*/  PRMT R13, R6, 0x7610, R13 ;  /* 0x00007610060d7816 */ /* 0x000fe2000000000d */
[----:B------:R-:W-:Y:S01]  /*12a20*/  @P3 STG.E.U16 desc[UR20][R2.64+0x52], R15 ;  /* 0x0000520f02003986 */ /* 0x000fe2000c101514 */
[----:B------:R-:W-:-:S03]  /*12a30*/  ISETP.GT.AND P3, PT, R0, 0x30, P0 ;  /* 0x000000300000780c */ /* 0x000fc60000764270 */
[----:B------:R3:W-:Y:S01]  /*12a40*/  @P2 STG.E.U16 desc[UR20][R2.64+0x50], R13 ;  /* 0x0000500d02002986 */ /* 0x0007e2000c101514 */
[----:B------:R-:W-:Y:S01]  /*12a50*/  ISETP.GT.AND P2, PT, R0, 0x29, P1 ;  /* 0x000000290000780c */ /* 0x000fe20000f44270 */
[----:B------:R-:W-:Y:S02]  /*12a60*/  FMUL R6, R248, UR11 ;  /* 0x0000000bf8067c20 */ /* 0x000fe40008400000 */
[----:B------:R4:W-:Y:S01]  /*12a70*/  @P4 STG.E.U16 desc[UR20][R4.64+0x50], R17 ;  /* 0x0000501104004986 */ /* 0x0009e2000c101514 */
[----:B------:R-:W-:Y:S02]  /*12a80*/  ISETP.GT.AND P4, PT, R0, 0x31, P0 ;  /* 0x000000310000780c */ /* 0x000fe40000784270 */
[----:B------:R-:W-:Y:S01]  /*12a90*/  F2FP.F16.F32.PACK_AB R6, RZ, R6 ;  /* 0x00000006ff06723e */ /* 0x000fe200000000ff */
[----:B-1----:R-:W-:Y:S01]  /*12aa0*/  FMUL R10, R244, UR11 ;  /* 0x0000000bf40a7c20 */ /* 0x002fe20008400000 */
[----:B--2---:R-:W-:-:S05]  /*12ab0*/  FMUL R11, R243, UR11 ;  /* 0x0000000bf30b7c20 */ /* 0x004fca0008400000 */
[----:B------:R-:W-:Y:S01]  /*12ac0*/  @P2 STG.E.U16 desc[UR20][R4.64+0x52], R6 ;  /* 0x0000520604002986 */ /* 0x000fe2000c101514 */
[----:B------:R-:W-:-:S03]  /*12ad0*/  ISETP.GT.AND P2, PT, R0, 0x31, P1 ;  /* 0x000000310000780c */ /* 0x000fc60000f44270 */
[----:B------:R-:W-:Y:S01]  /*12ae0*/  @P3 STG.E.U16 desc[UR20][R2.64+0x60], R7 ;  /* 0x0000600702003986 */ /* 0x000fe2000c101514 */
[----:B------:R-:W-:-:S03]  /*12af0*/  ISETP.GT.AND P3, PT, R0, 0x38, P0 ;  /* 0x000000380000780c */ /* 0x000fc60000764270 */
[----:B------:R-:W-:Y:S01]  /*12b00*/  @P4 STG.E.U16 desc[UR20][R2.64+0x62], R8 ;  /* 0x0000620802004986 */ /* 0x000fe2000c101514 */
[C---:B------:R-:W-:Y:S02]  /*12b10*/  ISETP.GT.AND P4, PT, R0.reuse, 0x39, P0 ;  /* 0x000000390000780c */ /* 0x040fe40000784270 */
[----:B------:R-:W-:Y:S02]  /*12b20*/  F2FP.F16.F32.PACK_AB R10, RZ, R10 ;  /* 0x0000000aff0a723e */ /* 0x000fe400000000ff */
[----:B------:R-:W-:Y:S01]  /*12b30*/  F2FP.F16.F32.PACK_AB R11, RZ, R11 ;  /* 0x0000000bff0b723e */ /* 0x000fe200000000ff */
[----:B------:R-:W-:Y:S01]  /*12b40*/  @P5 STG.E.U16 desc[UR20][R4.64+0x60], R9 ;  /* 0x0000600904005986 */ /* 0x000fe2000c101514 */
[----:B------:R-:W-:-:S03]  /*12b50*/  ISETP.GT.AND P5, PT, R0, 0x38, P1 ;  /* 0x000000380000780c */ /* 0x000fc60000fa4270 */
[----:B------:R-:W-:Y:S01]  /*12b60*/  @P2 STG.E.U16 desc[UR20][R4.64+0x62], R10 ;  /* 0x0000620a04002986 */ /* 0x000fe2000c101514 */
[----:B------:R-:W-:Y:S01]  /*12b70*/  ISETP.GT.AND P2, PT, R0, 0x39, P1 ;  /* 0x000000390000780c */ /* 0x000fe20000f44270 */
[----:B---3--:R-:W-:Y:S02]  /*12b80*/  FMUL R13, R242, UR11 ;  /* 0x0000000bf20d7c20 */ /* 0x008fe40008400000 */
[----:B------:R-:W-:Y:S01]  /*12b90*/  @P3 STG.E.U16 desc[UR20][R2.64+0x70], R11 ;  /* 0x0000700b02003986 */ /* 0x000fe2000c101514 */
[C---:B------:R-:W-:Y:S01]  /*12ba0*/  ISETP.GT.AND P3, PT, R0.reuse, 0x40, P0 ;  /* 0x000000400000780c */ /* 0x040fe20000764270 */
[----:B------:R-:W-:Y:S02]  /*12bb0*/  FMUL R15, R241, UR11 ;  /* 0x0000000bf10f7c20 */ /* 0x000fe40008400000 */
[----:B------:R-:W-:Y:S01]  /*12bc0*/  @P4 STG.E.U16 desc[UR20][R2.64+0x72], R12 ;  /* 0x0000720c02004986 */ /* 0x000fe2000c101514 */
[----:B------:R-:W-:Y:S02]  /*12bd0*/  ISETP.GT.AND P4, PT, R0, 0x41, P0 ;  /* 0x000000410000780c */ /* 0x000fe40000784270 */
[----:B------:R-:W-:-:S02]  /*12be0*/  F2FP.F16.F32.PACK_AB R13, RZ, R13 ;  /* 0x0000000dff0d723e */ /* 0x000fc400000000ff */
[----:B------:R-:W-:-:S03]  /*12bf0*/  F2FP.F16.F32.PACK_AB R15, RZ, R15 ;  /* 0x0000000fff0f723e */ /* 0x000fc600000000ff */
[----:B------:R-:W-:Y:S01]  /*12c00*/  @P5 STG.E.U16 desc[UR20][R4.64+0x70], R13 ;  /* 0x0000700d04005986 */ /* 0x000fe2000c101514 */
[----:B------:R-:W-:-:S03]  /*12c10*/  ISETP.GT.AND P5, PT, R0, 0x40, P1 ;  /* 0x000000400000780c */ /* 0x000fc60000fa4270 */
[----:B------:R-:W-:Y:S01]  /*12c20*/  @P2 STG.E.U16 desc[UR20][R4.64+0x72], R15 ;  /* 0x0000720f04002986 */ /* 0x000fe2000c101514 */
[----:B------:R-:W-:Y:S01]  /*12c30*/  ISETP.GT.AND P2, PT, R0, 0x41, P1 ;  /* 0x000000410000780c */ /* 0x000fe20000f44270 */
[----:B----4-:R-:W-:Y:S02]  /*12c40*/  FMUL R17, R240, UR11 ;  /* 0x0000000bf0117c20 */ /* 0x010fe40008400000 */
[----:B------:R-:W-:Y:S01]  /*12c50*/  @P3 STG.E.U16 desc[UR20][R2.64+0x80], R16 ;  /* 0x0000801002003986 */ /* 0x000fe2000c101514 */
[----:B------:R-:W-:-:S03]  /*12c60*/  ISETP.GT.AND P3, PT, R0, 0x48, P0 ;  /* 0x000000480000780c */ /* 0x000fc60000764270 */
[----:B------:R-:W-:Y:S01]  /*12c70*/  @P4 STG.E.U16 desc[UR20][R2.64+0x82], R18 ;  /* 0x0000821202004986 */ /* 0x000fe2000c101514 */
[----:B------:R-:W-:Y:S02]  /*12c80*/  ISETP.GT.AND P4, PT, R0, 0x49, P0 ;  /* 0x000000490000780c */ /* 0x000fe40000784270 */
[----:B------:R-:W-:-:S05]  /*12c90*/  F2FP.F16.F32.PACK_AB R17, RZ, R17 ;  /* 0x00000011ff11723e */ /* 0x000fca00000000ff */
[----:B------:R-:W-:Y:S01]  /*12ca0*/  @P5 STG.E.U16 desc[UR20][R4.64+0x80], R17 ;  /* 0x0000801104005986 */ /* 0x000fe2000c101514 */
[----:B------:R-:W-:-:S03]  /*12cb0*/  ISETP.GT.AND P5, PT, R0, 0x48, P1 ;  /* 0x000000480000780c */ /* 0x000fc60000fa4270 */
        /* <DEDUP_REMOVED lines=43> */
[C---:B------:R-:W-:Y:S02]  /*12f70*/  ISETP.GT.AND P3, PT, R0.reuse, 0x78, P0 ;  /* 0x000000780000780c */ /* 0x040fe40000764270 */
[C---:B------:R-:W-:Y:S01]  /*12f80*/  ISETP.GT.AND P0, PT, R0.reuse, 0x79, P0 ;  /* 0x000000790000780c */ /* 0x040fe20000704270 */
[----:B------:R-:W-:Y:S01]  /*12f90*/  @P4 STG.E.U16 desc[UR20][R2.64+0xe2], R233 ;  /* 0x0000e2e902004986 */ /* 0x000fe2000c101514 */
[C---:B------:R-:W-:Y:S02]  /*12fa0*/  ISETP.GT.AND P4, PT, R0.reuse, 0x78, P1 ;  /* 0x000000780000780c */ /* 0x040fe40000f84270 */
[----:B------:R-:W-:Y:S01]  /*12fb0*/  ISETP.GT.AND P1, PT, R0, 0x79, P1 ;  /* 0x000000790000780c */ /* 0x000fe20000f24270 */
[----:B------:R-:W-:Y:S01]  /*12fc0*/  @P5 STG.E.U16 desc[UR20][R4.64+0xe0], R234 ;  /* 0x0000e0ea04005986 */ /* 0x000fe2000c101514 */
[----:B------:R-:W-:-:S03]  /*12fd0*/  USHF.L.U32 UR10, UR6, 0x1, URZ ;  /* 0x00000001060a7899 */ /* 0x000fc6000800063f */
[----:B------:R-:W-:Y:S04]  /*12fe0*/  @P2 STG.E.U16 desc[UR20][R4.64+0xe2], R235 ;  /* 0x0000e2eb04002986 */ /* 0x000fe8000c101514 */
[----:B------:R-:W-:Y:S04]  /*12ff0*/  @P3 STG.E.U16 desc[UR20][R2.64+0xf0], R236 ;  /* 0x0000f0ec02003986 */ /* 0x000fe8000c101514 */
[----:B------:R-:W-:Y:S01]  /*13000*/  @P0 STG.E.U16 desc[UR20][R2.64+0xf2], R237 ;  /* 0x0000f2ed02000986 */ /* 0x000fe2000c101514 */
[----:B------:R-:W-:-:S03]  /*13010*/  ISETP.GT.AND P0, PT, R14, 0x48, PT ;  /* 0x000000480e00780c */ /* 0x000fc60003f04270 */
[----:B------:R-:W-:Y:S01]  /*13020*/  @P4 STG.E.U16 desc[UR20][R4.64+0xf0], R238 ;  /* 0x0000f0ee04004986 */ /* 0x000fe2000c101514 */
[----:B------:R-:W-:-:S03]  /*13030*/  USHF.L.U64.HI UR6, UR6, 0x1, UR7 ;  /* 0x0000000106067899 */ /* 0x000fc60008010207 */
[----:B------:R1:W-:Y:S01]  /*13040*/  @P1 STG.E.U16 desc[UR20][R4.64+0xf2], R239 ;  /* 0x0000f2ef04001986 */ /* 0x0003e2000c101514 */
[----:B------:R-:W-:Y:S02]  /*13050*/  ISETP.GT.AND P1, PT, R14, 0x40, PT ;  /* 0x000000400e00780c */ /* 0x000fe40003f24270 */
[C---:B------:R-:W-:Y:S02]  /*13060*/  ISETP.GT.AND P3, PT, R0.reuse, RZ, P0 ;  /* 0x000000ff0000720c */ /* 0x040fe40000764270 */
[C---:B------:R-:W-:Y:S02]  /*13070*/  ISETP.GT.AND P5, PT, R0.reuse, RZ, P1 ;  /* 0x000000ff0000720c */ /* 0x040fe40000fa4270 */
[----:B------:R-:W-:Y:S02]  /*13080*/  ISETP.GT.AND P4, PT, R0, 0x1, P1 ;  /* 0x000000010000780c */ /* 0x000fe40000f84270 */
[----:B-1----:R-:W-:Y:S02]  /*13090*/  IADD3 R4, P6, R2, UR10, RZ ;  /* 0x0000000a02047c10 */ /* 0x002fe4000ffde0ff */
[----:B------:R-:W-:-:S02]  /*130a0*/  ISETP.GT.AND P2, PT, R0, 0x1, P0 ;  /* 0x000000010000780c */ /* 0x000fc40000744270 */
[----:B------:R-:W-:Y:S02]  /*130b0*/  IADD3.X R5, R3, UR6, RZ, P6, !PT ;  /* 0x0000000603057c10 */ /* 0x000fe4000b7fe4ff */
[----:B------:R-:W-:Y:S02]  /*130c0*/  IADD3 R10, P6, R4, UR9, RZ ;  /* 0x00000009040a7c10 */ /* 0x000fe4000ffde0ff */
[----:B------:R-:W-:Y:S02]  /*130d0*/  F2FP.F16.F32.PACK_AB R152, RZ, R152 ;  /* 0x00000098ff98723e */ /* 0x000fe400000000ff */
[----:B------:R-:W-:Y:S02]  /*130e0*/  F2FP.F16.F32.PACK_AB R153, RZ, R153 ;  /* 0x00000099ff99723e */ /* 0x000fe400000000ff */
[----:B------:R-:W-:Y:S02]  /*130f0*/  F2FP.F16.F32.PACK_AB R154, RZ, R154 ;  /* 0x0000009aff9a723e */ /* 0x000fe400000000ff */
[----:B------:R-:W-:Y:S01]  /*13100*/  IADD3.X R11, R5, UR8, RZ, P6, !PT ;  /* 0x00000008050b7c10 */ /* 0x000fe2000b7fe4ff */
[----:B------:R-:W-:Y:S01]  /*13110*/  FMUL R6, R156, UR11 ;  /* 0x0000000b9c067c20 */ /* 0x000fe20008400000 */
[----:B------:R-:W-:Y:S01]  /*13120*/  F2FP.F16.F32.PACK_AB R155, RZ, R155 ;  /* 0x0000009bff9b723e */ /* 0x000fe200000000ff */
[----:B------:R-:W-:Y:S01]  /*13130*/  @P5 STG.E.U16 desc[UR20][R4.64], R152 ;  /* 0x0000009804005986 */ /* 0x000fe2000c101514 */
[----:B------:R-:W-:-:S03]  /*13140*/  FMUL R7, R157, UR11 ;  /* 0x0000000b9d077c20 */ /* 0x000fc60008400000 */
[----:B------:R-:W-:Y:S01]  /*13150*/  @P4 STG.E.U16 desc[UR20][R4.64+0x2], R153 ;  /* 0x0000029904004986 */ /* 0x000fe2000c101514 */
[----:B------:R-:W-:-:S03]  /*13160*/  ISETP.GT.AND P4, PT, R0, 0x9, P1 ;  /* 0x000000090000780c */ /* 0x000fc60000f84270 */
[----:B------:R-:W-:Y:S01]  /*13170*/  @P3 STG.E.U16 desc[UR20][R10.64], R154 ;  /* 0x0000009a0a003986 */ /* 0x000fe2000c101514 */
[C---:B------:R-:W-:Y:S01]  /*13180*/  ISETP.GT.AND P3, PT, R0.reuse, 0x8, P1 ;  /* 0x000000080000780c */ /* 0x040fe20000f64270 */
[----:B------:R-:W-:Y:S01]  /*13190*/  IMAD.U32 R9, RZ, RZ, UR9 ;  /* 0x00000009ff097e24 */ /* 0x000fe2000f8e00ff */
[----:B------:R-:W-:Y:S01]  /*131a0*/  F2FP.F16.F32.PACK_AB R6, RZ, R6 ;  /* 0x00000006ff06723e */ /* 0x000fe200000000ff */
[----:B------:R1:W-:Y:S01]  /*131b0*/  @P2 STG.E.U16 desc[UR20][R10.64+0x2], R155 ;  /* 0x0000029b0a002986 */ /* 0x0003e2000c101514 */
[----:B------:R-:W-:Y:S01]  /*131c0*/  ISETP.GT.AND P2, PT, R0, 0x8, P0 ;  /* 0x000000080000780c */ /* 0x000fe20000744270 */
[----:B------:R-:W-:Y:S01]  /*131d0*/  FMUL R8, R158, UR11 ;  /* 0x0000000b9e087c20 */ /* 0x000fe20008400000 */
[----:B------:R-:W-:-:S04]  /*131e0*/  F2FP.F16.F32.PACK_AB R7, RZ, R7 ;  /* 0x00000007ff07723e */ /* 0x000fc800000000ff */
[----:B------:R-:W-:Y:S02]  /*131f0*/  F2FP.F16.F32.PACK_AB R8, RZ, R8 ;  /* 0x00000008ff08723e */ /* 0x000fe400000000ff */
[----:B-1----:R-:W-:Y:S01]  /*13200*/  PRMT R10, R6, 0x7610, R10 ;  /* 0x00007610060a7816 */ /* 0x002fe2000000000a */
[----:B------:R-:W-:Y:S01]  /*13210*/  IMAD.U32 R11, RZ, RZ, UR8 ;  /* 0x00000008ff0b7e24 */ /* 0x000fe2000f8e00ff */
[----:B------:R-:W-:Y:S02]  /*13220*/  IADD3 R6, P5, P6, R9, UR10, R2 ;  /* 0x0000000a09067c10 */ /* 0x000fe4000febe002 */
[----:B------:R-:W-:Y:S02]  /*13230*/  PRMT R9, R7, 0x7610, R9 ;  /* 0x0000761007097816 */ /* 0x000fe40000000009 */
[----:B------:R-:W-:Y:S01]  /*13240*/  IADD3.X R7, R11, UR6, R3, P5, P6 ;  /* 0x000000060b077c10 */ /* 0x000fe2000afec403 */
[----:B------:R-:W-:Y:S01]  /*13250*/  @P3 STG.E.U16 desc[UR20][R4.64+0x10], R10 ;  /* 0x0000100a04003986 */ /* 0x000fe2000c101514 */
[----:B------:R-:W-:-:S03]  /*13260*/  ISETP.GT.AND P3, PT, R0, 0x9, P0 ;  /* 0x000000090000780c */ /* 0x000fc60000764270 */
[----:B------:R-:W-:Y:S01]  /*13270*/  @P4 STG.E.U16 desc[UR20][R4.64+0x12], R9 ;  /* 0x0000120904004986 */ /* 0x000fe2000c101514 */
[C---:B------:R-:W-:Y:S01]  /*13280*/  ISETP.GT.AND P4, PT, R0.reuse, 0x10, P1 ;  /* 0x000000100000780c */ /* 0x040fe20000f84270 */
[----:B------:R-:W-:Y:S01]  /*13290*/  FMUL R159, R159, UR11 ;  /* 0x0000000b9f9f7c20 */ /* 0x000fe20008400000 */
[C---:B------:R-:W-:Y:S01]  /*132a0*/  ISETP.GT.AND P5, PT, R0.reuse, 0x11, P1 ;  /* 0x000000110000780c */ /* 0x040fe20000fa4270 */
[----:B------:R-:W-:Y:S01]  /*132b0*/  @P2 STG.E.U16 desc[UR20][R6.64+0x10], R8 ;  /* 0x0000100806002986 */ /* 0x000fe2000c101514 */
[----:B------:R-:W-:Y:S01]  /*132c0*/  ISETP.GT.AND P2, PT, R0, 0x10, P0 ;  /* 0x000000100000780c */ /* 0x000fe20000744270 */
[----:B------:R-:W-:Y:S01]  /*132d0*/  FMUL R160, R160, UR11 ;  /* 0x0000000ba0a07c20 */ /* 0x000fe20008400000 */
[----:B------:R-:W-:Y:S01]  /*132e0*/  FMUL R161, R161, UR11 ;  /* 0x0000000ba1a17c20 */ /* 0x000fe20008400000 */
[----:B------:R-:W-:Y:S01]  /*132f0*/  FMUL R162, R162, UR11 ;  /* 0x0000000ba2a27c20 */ /* 0x000fe20008400000 */
[----:B------:R-:W-:Y:S02]  /*13300*/  F2FP.F16.F32.PACK_AB R159, RZ, R159 ;  /* 0x0000009fff9f723e */ /* 0x000fe400000000ff */
[----:B------:R-:W-:-:S02]  /*13310*/  F2FP.F16.F32.PACK_AB R160, RZ, R160 ;  /* 0x000000a0ffa0723e */ /* 0x000fc400000000ff */
[----:B------:R-:W-:Y:S02]  /*13320*/  F2FP.F16.F32.PACK_AB R161, RZ, R161 ;  /* 0x000000a1ffa1723e */ /* 0x000fe400000000ff */
[----:B------:R-:W-:Y:S01]  /*13330*/  F2FP.F16.F32.PACK_AB R162, RZ, R162 ;  /* 0x000000a2ffa2723e */ /* 0x000fe200000000ff */
[----:B------:R-:W-:Y:S01]  /*13340*/  @P3 STG.E.U16 desc[UR20][R6.64+0x12], R159 ;  /* 0x0000129f06003986 */ /* 0x000fe2000c101514 */
[----:B------:R-:W-:-:S03]  /*13350*/  ISETP.GT.AND P3, PT, R0, 0x11, P0 ;  /* 0x000000110000780c */ /* 0x000fc60000764270 */
[----:B------:R-:W-:Y:S01]  /*13360*/  @P4 STG.E.U16 desc[UR20][R4.64+0x20], R160 ;  /* 0x000020a004004986 */ /* 0x000fe2000c101514 */
[C---:B------:R-:W-:Y:S01]  /*13370*/  ISETP.GT.AND P4, PT, R0.reuse, 0x18, P1 ;  /* 0x000000180000780c */ /* 0x040fe20000f84270 */
[----:B------:R-:W-:Y:S02]  /*13380*/  FMUL R163, R163, UR11 ;  /* 0x0000000ba3a37c20 */ /* 0x000fe40008400000 */
[----:B------:R-:W-:Y:S01]  /*13390*/  @P5 STG.E.U16 desc[UR20][R4.64+0x22], R161 ;  /* 0x000022a104005986 */ /* 0x000fe2000c101514 */
[----:B------:R-:W-:Y:S01]  /*133a0*/  ISETP.GT.AND P5, PT, R0, 0x19, P1 ;  /* 0x000000190000780c */ /* 0x000fe20000fa4270 */
[----:B------:R-:W-:Y:S02]  /*133b0*/  FMUL R164, R164, UR11 ;  /* 0x0000000ba4a47c20 */ /* 0x000fe40008400000 */
[----:B------:R-:W-:Y:S01]  /*133c0*/  @P2 STG.E.U16 desc[UR20][R6.64+0x20], R162 ;  /* 0x000020a206002986 */ /* 0x000fe2000c101514 */
[----:B------:R-:W-:Y:S01]  /*133d0*/  ISETP.GT.AND P2, PT, R0, 0x18, P0 ;  /* 0x000000180000780c */ /* 0x000fe20000744270 */
[----:B------:R-:W-:Y:S01]  /*133e0*/  FMUL R165, R165, UR11 ;  /* 0x0000000ba5a57c20 */ /* 0x000fe20008400000 */
[----:B------:R-:W-:Y:S01]  /*133f0*/  FMUL R166, R166, UR11 ;  /* 0x0000000ba6a67c20 */ /* 0x000fe20008400000 */
[----:B------:R-:W-:-:S02]  /*13400*/  F2FP.F16.F32.PACK_AB R163, RZ, R163 ;  /* 0x000000a3ffa3723e */ /* 0x000fc400000000ff */
[----:B------:R-:W-:Y:S02]  /*13410*/  F2FP.F16.F32.PACK_AB R164, RZ, R164 ;  /* 0x000000a4ffa4723e */ /* 0x000fe400000000ff */
        /* <DEDUP_REMOVED lines=181> */
[C---:B------:R-:W-:Y:S02]  /*13f70*/  ISETP.GT.AND P4, PT, R0.reuse, 0x71, P0 ;  /* 0x000000710000780c */ /* 0x040fe40000784270 */
[----:B------:R-:W-:Y:S01]  /*13f80*/  ISETP.GT.AND P1, PT, R0, 0x79, P1 ;  /* 0x000000790000780c */ /* 0x000fe20000f24270 */
[----:B------:R-:W-:Y:S01]  /*13f90*/  @P5 STG.E.U16 desc[UR20][R4.64+0xe2], R209 ;  /* 0x0000e2d104005986 */ /* 0x000fe2000c101514 */
[----:B------:R-:W-:-:S03]  /*13fa0*/  FMUL R211, R211, UR11 ;  /* 0x0000000bd3d37c20 */ /* 0x000fc60008400000 */
[----:B------:R-:W-:Y:S01]  /*13fb0*/  @P2 STG.E.U16 desc[UR20][R6.64+0xe0], R210 ;  /* 0x0000e0d206002986 */ /* 0x000fe2000c101514 */
[----:B------:R-:W-:Y:S01]  /*13fc0*/  ISETP.GT.AND P2, PT, R0, 0x78, P0 ;  /* 0x000000780000780c */ /* 0x000fe20000744270 */
[----:B------:R-:W-:Y:S01]  /*13fd0*/  FMUL R212, R212, UR11 ;  /* 0x0000000bd4d47c20 */ /* 0x000fe20008400000 */
[----:B------:R-:W-:Y:S01]  /*13fe0*/  FMUL R213, R213, UR11 ;  /* 0x0000000bd5d57c20 */ /* 0x000fe20008400000 */
[----:B------:R-:W-:Y:S02]  /*13ff0*/  F2FP.F16.F32.PACK_AB R211, RZ, R211 ;  /* 0x000000d3ffd3723e */ /* 0x000fe400000000ff */
[----:B------:R-:W-:Y:S01]  /*14000*/  ISETP.GT.AND P0, PT, R0, 0x79, P0 ;  /* 0x000000790000780c */ /* 0x000fe20000704270 */
[----:B------:R-:W-:Y:S01]  /*14010*/  FMUL R214, R214, UR11 ;  /* 0x0000000bd6d67c20 */ /* 0x000fe20008400000 */
[----:B------:R-:W-:Y:S02]  /*14020*/  F2FP.F16.F32.PACK_AB R212, RZ, R212 ;  /* 0x000000d4ffd4723e */ /* 0x000fe400000000ff */
[----:B------:R-:W-:Y:S01]  /*14030*/  F2FP.F16.F32.PACK_AB R213, RZ, R213 ;  /* 0x000000d5ffd5723e */ /* 0x000fe200000000ff */
[----:B------:R-:W-:Y:S01]  /*14040*/  @P4 STG.E.U16 desc[UR20][R6.64+0xe2], R211 ;  /* 0x0000e2d306004986 */ /* 0x000fe2000c101514 */
[----:B------:R-:W-:Y:S01]  /*14050*/  F2FP.F16.F32.PACK_AB R214, RZ, R214 ;  /* 0x000000d6ffd6723e */ /* 0x000fe200000000ff */
[----:B------:R-:W-:-:S02]  /*14060*/  USHF.L.U32 UR7, UR14, 0x8, URZ ;  /* 0x000000080e077899 */ /* 0x000fc4000800063f */
[----:B------:R-:W-:Y:S04]  /*14070*/  @P3 STG.E.U16 desc[UR20][R4.64+0xf0], R212 ;  /* 0x0000f0d404003986 */ /* 0x000fe8000c101514 */
[----:B------:R1:W-:Y:S01]  /*14080*/  @P1 STG.E.U16 desc[UR20][R4.64+0xf2], R213 ;  /* 0x0000f2d504001986 */ /* 0x0003e2000c101514 */
[----:B------:R-:W-:Y:S01]  /*14090*/  FMUL R215, R215, UR11 ;  /* 0x0000000bd7d77c20 */ /* 0x000fe20008400000 */
[----:B------:R-:W-:Y:S01]  /*140a0*/  USHF.L.U64.HI UR6, UR14, 0x8, UR15 ;  /* 0x000000080e067899 */ /* 0x000fe2000801020f */
[----:B-1----:R-:W-:Y:S01]  /*140b0*/  @P2 IMAD.MOV.U32 R4, RZ, RZ, R6 ;  /* 0x000000ffff042224 */ /* 0x002fe200078e0006 */
[----:B------:R-:W-:-:S05]  /*140c0*/  @P2 MOV R5, R7 ;  /* 0x0000000700052202 */ /* 0x000fca0000000f00 */
[----:B------:R1:W-:Y:S01]  /*140d0*/  @P2 STG.E.U16 desc[UR20][R4.64+0xf0], R214 ;  /* 0x0000f0d604002986 */ /* 0x0003e2000c101514 */
[----:B------:R-:W-:Y:S02]  /*140e0*/  F2FP.F16.F32.PACK_AB R215, RZ, R215 ;  /* 0x000000d7ffd7723e */ /* 0x000fe400000000ff */
[C---:B------:R-:W-:Y:S02]  /*140f0*/  ISETP.GT.AND P3, PT, R14.reuse, 0x80, PT ;  /* 0x000000800e00780c */ /* 0x040fe40003f64270 */
[----:B------:R-:W-:Y:S01]  /*14100*/  MOV R9, UR6 ;  /* 0x0000000600097c02 */ /* 0x000fe20008000f00 */
[----:B-1----:R-:W-:Y:S02]  /*14110*/  @P0 IMAD.MOV.U32 R5, RZ, RZ, R7 ;  /* 0x000000ffff050224 */ /* 0x002fe400078e0007 */
[----:B------:R-:W-:Y:S02]  /*14120*/  IMAD.U32 R7, RZ, RZ, UR7 ;  /* 0x00000007ff077e24 */ /* 0x000fe4000f8e00ff */
[----:B------:R-:W-:Y:S01]  /*14130*/  @P0 IMAD.MOV.U32 R4, RZ, RZ, R6 ;  /* 0x000000ffff040224 */ /* 0x000fe200078e0006 */
[----:B------:R-:W-:-:S02]  /*14140*/  ISETP.GT.AND P1, PT, R14, 0x88, PT ;  /* 0x000000880e00780c */ /* 0x000fc40003f24270 */
[----:B------:R-:W-:Y:S02]  /*14150*/  IADD3 R6, P5, P6, R2, UR9, R7 ;  /* 0x0000000902067c10 */ /* 0x000fe4000febe007 */
[----:B------:R1:W-:Y:S01]  /*14160*/  @P0 STG.E.U16 desc[UR20][R4.64+0xf2], R215 ;  /* 0x0000f2d704000986 */ /* 0x0003e2000c101514 */
[C---:B------:R-:W-:Y:S02]  /*14170*/  ISETP.GT.AND P0, PT, R0.reuse, RZ, P3 ;  /* 0x000000ff0000720c */ /* 0x040fe40001f04270 */
[----:B------:R-:W-:Y:S02]  /*14180*/  ISETP.GT.AND P2, PT, R0, 0x1, P3 ;  /* 0x000000010000780c */ /* 0x000fe40001f44270 */
[----:B------:R-:W-:Y:S01]  /*14190*/  IADD3.X R7, R3, UR8, R9, P5, P6 ;  /* 0x0000000803077c10 */ /* 0x000fe2000afec409 */
[----:B------:R-:W-:Y:S01]  /*141a0*/  FMUL R88, R88, UR11 ;  /* 0x0000000b58587c20 */ /* 0x000fe20008400000 */
[----:B------:R-:W-:Y:S01]  /*141b0*/  ISETP.GT.AND P5, PT, R0, RZ, P1 ;  /* 0x000000ff0000720c */ /* 0x000fe20000fa4270 */
[----:B------:R-:W-:Y:S01]  /*141c0*/  FMUL R89, R89, UR11 ;  /* 0x0000000b59597c20 */ /* 0x000fe20008400000 */
[----:B-1----:R-:W-:Y:S01]  /*141d0*/  IADD3 R4, P4, R2, UR7, RZ ;  /* 0x0000000702047c10 */ /* 0x002fe2000ff9e0ff */
[----:B------:R-:W-:-:S03]  /*141e0*/  FMUL R90, R90, UR11 ;  /* 0x0000000b5a5a7c20 */ /* 0x000fc60008400000 */
[----:B------:R-:W-:Y:S02]  /*141f0*/  IADD3.X R5, R3, UR6, RZ, P4, !PT ;  /* 0x0000000603057c10 */ /* 0x000fe4000a7fe4ff */
[----:B------:R-:W-:Y:S02]  /*14200*/  IADD3 R8, P4, R4, UR9, RZ ;  /* 0x0000000904087c10 */ /* 0x000fe4000ff9e0ff */
[----:B------:R-:W-:Y:S02]  /*14210*/  F2FP.F16.F32.PACK_AB R88, RZ, R88 ;  /* 0x00000058ff58723e */ /* 0x000fe400000000ff */
[----:B------:R-:W-:Y:S02]  /*14220*/  F2FP.F16.F32.PACK_AB R89, RZ, R89 ;  /* 0x00000059ff59723e */ /* 0x000fe400000000ff */
[----:B------:R-:W-:Y:S02]  /*14230*/  F2FP.F16.F32.PACK_AB R90, RZ, R90 ;  /* 0x0000005aff5a723e */ /* 0x000fe400000000ff */
[----:B------:R-:W-:Y:S01]  /*14240*/  IADD3.X R9, R5, UR8, RZ, P4, !PT ;  /* 0x0000000805097c10 */ /* 0x000fe2000a7fe4ff */
[----:B------:R-:W-:Y:S01]  /*14250*/  @P0 STG.E.U16 desc[UR20][R4.64], R88 ;  /* 0x0000005804000986 */ /* 0x000fe2000c101514 */
[----:B------:R-:W-:-:S02]  /*14260*/  ISETP.GT.AND P0, PT, R0, 0x1, P1 ;  /* 0x000000010000780c */ /* 0x000fc40000f04270 */
[C---:B------:R-:W-:Y:S01]  /*14270*/  ISETP.GT.AND P4, PT, R0.reuse, 0x9, P3 ;  /* 0x000000090000780c */ /* 0x040fe20001f84270 */
[----:B------:R-:W-:Y:S01]  /*14280*/  @P2 STG.E.U16 desc[UR20][R4.64+0x2], R89 ;  /* 0x0000025904002986 */ /* 0x000fe2000c101514 */
[C---:B------:R-:W-:Y:S01]  /*14290*/  ISETP.GT.AND P2, PT, R0.reuse, 0x8, P3 ;  /* 0x000000080000780c */ /* 0x040fe20001f44270 */
[----:B------:R-:W-:Y:S02]  /*142a0*/  FMUL R91, R91, UR11 ;  /* 0x0000000b5b5b7c20 */ /* 0x000fe40008400000 */
[----:B------:R-:W-:Y:S01]  /*142b0*/  @P5 STG.E.U16 desc[UR20][R8.64], R90 ;  /* 0x0000005a08005986 */ /* 0x000fe2000c101514 */
[----:B------:R-:W-:Y:S01]  /*142c0*/  ISETP.GT.AND P5, PT, R0, 0x8, P1 ;  /* 0x000000080000780c */ /* 0x000fe20000fa4270 */
[----:B------:R-:W-:Y:S01]  /*142d0*/  FMUL R92, R92, UR11 ;  /* 0x0000000b5c5c7c20 */ /* 0x000fe20008400000 */
[----:B------:R-:W-:Y:S01]  /*142e0*/  FMUL R93, R93, UR11 ;  /* 0x0000000b5d5d7c20 */ /* 0x000fe20008400000 */
[----:B------:R-:W-:Y:S01]  /*142f0*/  FMUL R94, R94, UR11 ;  /* 0x0000000b5e5e7c20 */ /* 0x000fe20008400000 */
[----:B------:R-:W-:-:S02]  /*14300*/  F2FP.F16.F32.PACK_AB R91, RZ, R91 ;  /* 0x0000005bff5b723e */ /* 0x000fc400000000ff */
[----:B------:R-:W-:Y:S02]  /*14310*/  F2FP.F16.F32.PACK_AB R92, RZ, R92 ;  /* 0x0000005cff5c723e */ /* 0x000fe400000000ff */
[----:B------:R-:W-:Y:S02]  /*14320*/  F2FP.F16.F32.PACK_AB R93, RZ, R93 ;  /* 0x0000005dff5d723e */ /* 0x000fe400000000ff */
[----:B------:R-:W-:Y:S01]  /*14330*/  F2FP.F16.F32.PACK_AB R94, RZ, R94 ;  /* 0x0000005eff5e723e */ /* 0x000fe200000000ff */
[----:B------:R1:W-:Y:S01]  /*14340*/  @P0 STG.E.U16 desc[UR20][R8.64+0x2], R91 ;  /* 0x0000025b08000986 */ /* 0x0003e2000c101514 */
[----:B------:R-:W-:-:S03]  /*14350*/  ISETP.GT.AND P0, PT, R0, 0x9, P1 ;  /* 0x000000090000780c */ /* 0x000fc60000f04270 */
[----:B------:R-:W-:Y:S01]  /*14360*/  @P2 STG.E.U16 desc[UR20][R4.64+0x10], R92 ;  /* 0x0000105c04002986 */ /* 0x000fe2000c101514 */
[----:B------:R-:W-:-:S03]  /*14370*/  ISETP.GT.AND P2, PT, R0, 0x10, P3 ;  /* 0x000000100000780c */ /* 0x000fc60001f44270 */
        /* <DEDUP_REMOVED lines=140> */
[----:B------:R-:W-:Y:S04]  /*14c40*/  @P0 STG.E.U16 desc[UR20][R6.64+0x92], R127 ;  /* 0x0000927f06000986 */ /* 0x000fe8000c101514 */
[----:B------:R-:W-:Y:S01]  /*14c50*/  @P2 STG.E.U16 desc[UR20][R4.64+0xa0], R128 ;  /* 0x0000a08004002986 */ /* 0x000fe2000c101514 */
[----:B------:R-:W-:-:S03]  /*14c60*/  ISETP.GT.AND P2, PT, R0, 0x51, P1 ;  /* 0x000000510000780c */ /* 0x000fc60000f44270 */
[----:B------:R-:W-:Y:S01]  /*14c70*/  @P4 STG.E.U16 desc[UR20][R4.64+0xa2], R129 ;  /* 0x0000a28104004986 */ /* 0x000fe2000c101514 */
[----:B------:R-:W-:-:S03]  /*14c80*/  FMUL R131, R131, UR11 ;  /* 0x0000000b83837c20 */ /* 0x000fc60008400000 */
[----:B------:R-:W-:Y:S01]  /*14c90*/  @P5 STG.E.U16 desc[UR20][R6.64+0xa0], R130 ;  /* 0x0000a08206005986 */ /* 0x000fe2000c101514 */
[----:B------:R-:W-:Y:S01]  /*14ca0*/  ISETP.GT.AND P5, PT, R0, 0x59, P3 ;  /* 0x000000590000780c */ /* 0x000fe20001fa4270 */
[----:B------:R-:W-:Y:S01]  /*14cb0*/  FMUL R133, R133, UR11 ;  /* 0x0000000b85857c20 */ /* 0x000fe20008400000 */
[----:B------:R-:W-:-:S04]  /*14cc0*/  F2FP.F16.F32.PACK_AB R131, RZ, R131 ;  /* 0x00000083ff83723e */ /* 0x000fc800000000ff */
[----:B------:R-:W-:Y:S01]  /*14cd0*/  F2FP.F16.F32.PACK_AB R133, RZ, R133 ;  /* 0x00000085ff85723e */ /* 0x000fe200000000ff */
[----:B------:R-:W-:Y:S01]  /*14ce0*/  @P2 STG.E.U16 desc[UR20][R6.64+0xa2], R131 ;  /* 0x0000a28306002986 */ /* 0x000fe2000c101514 */
[C---:B------:R-:W-:Y:S02]  /*14cf0*/  ISETP.GT.AND P4, PT, R0.reuse, 0x58, P3 ;  /* 0x000000580000780c */ /* 0x040fe40001f84270 */
[----:B------:R-:W-:Y:S01]  /*14d00*/  ISETP.GT.AND P0, PT, R0, 0x58, P1 ;  /* 0x000000580000780c */ /* 0x000fe20000f04270 */
[----:B------:R-:W-:Y:S01]  /*14d10*/  FMUL R132, R132, UR11 ;  /* 0x0000000b84847c20 */ /* 0x000fe20008400000 */
[C---:B------:R-:W-:Y:S01]  /*14d20*/  ISETP.GT.AND P2, PT, R0.reuse, 0x59, P1 ;  /* 0x000000590000780c */ /* 0x040fe20000f44270 */
[----:B------:R-:W-:Y:S01]  /*14d30*/  @P5 STG.E.U16 desc[UR20][R4.64+0xb2], R133 ;  /* 0x0000b28504005986 */ /* 0x000fe2000c101514 */
[----:B------:R-:W-:Y:S01]  /*14d40*/  ISETP.GT.AND P5, PT, R0, 0x60, P3 ;  /* 0x000000600000780c */ /* 0x000fe20001fa4270 */
[----:B------:R-:W-:Y:S01]  /*14d50*/  FMUL R134, R134, UR11 ;  /* 0x0000000b86867c20 */ /* 0x000fe20008400000 */
        /* <DEDUP_REMOVED lines=8> */
[----:B------:R-:W-:Y:S01]  /*14de0*/  @P4 STG.E.U16 desc[UR20][R4.64+0xb0], R132 ;  /* 0x0000b08404004986 */ /* 0x000fe2000c101514 */
[----:B------:R-:W-:-:S03]  /*14df0*/  F2FP.F16.F32.PACK_AB R137, RZ, R137 ;  /* 0x00000089ff89723e */ /* 0x000fc600000000ff */
[----:B------:R-:W-:Y:S01]  /*14e00*/  @P0 STG.E.U16 desc[UR20][R6.64+0xb0], R134 ;  /* 0x0000b08606000986 */ /* 0x000fe2000c101514 */
[----:B------:R-:W-:-:S03]  /*14e10*/  ISETP.GT.AND P4, PT, R0, 0x60, P1 ;  /* 0x000000600000780c */ /* 0x000fc60000f84270 */
[----:B------:R-:W-:Y:S01]  /*14e20*/  @P2 STG.E.U16 desc[UR20][R6.64+0xb2], R135 ;  /* 0x0000b28706002986 */ /* 0x000fe2000c101514 */
[----:B------:R-:W-:-:S03]  /*14e30*/  FMUL R138, R138, UR11 ;  /* 0x0000000b8a8a7c20 */ /* 0x000fc60008400000 */
[----:B------:R-:W-:Y:S01]  /*14e40*/  @P5 STG.E.U16 desc[UR20][R4.64+0xc0], R136 ;  /* 0x0000c08804005986 */ /* 0x000fe2000c101514 */
[----:B------:R-:W-:-:S03]  /*14e50*/  ISETP.GT.AND P5, PT, R0, 0x61, P1 ;  /* 0x000000610000780c */ /* 0x000fc60000fa4270 */
[----:B------:R-:W-:Y:S01]  /*14e60*/  @P6 STG.E.U16 desc[UR20][R4.64+0xc2], R137 ;  /* 0x0000c28904006986 */ /* 0x000fe2000c101514 */
[----:B------:R-:W-:Y:S01]  /*14e70*/  ISETP.GT.AND P6, PT, R0, 0x68, P3 ;  /* 0x000000680000780c */ /* 0x000fe20001fc4270 */
[----:B------:R-:W-:Y:S01]  /*14e80*/  FMUL R139, R139, UR11 ;  /* 0x0000000b8b8b7c20 */ /* 0x000fe20008400000 */
[----:B------:R-:W-:Y:S01]  /*14e90*/  FMUL R140, R140, UR11 ;  /* 0x0000000b8c8c7c20 */ /* 0x000fe20008400000 */
[----:B------:R-:W-:-:S03]  /*14ea0*/  F2FP.F16.F32.PACK_AB R138, RZ, R138 ;  /* 0x0000008aff8a723e */ /* 0x000fc600000000ff */
        /* <DEDUP_REMOVED lines=11> */
[----:B------:R-:W-:-:S03]  /*14f60*/  F2FP.F16.F32.PACK_AB R141, RZ, R141 ;  /* 0x0000008dff8d723e */ /* 0x000fc600000000ff */
[----:B------:R-:W-:Y:S02]  /*14f70*/  F2FP.F16.F32.PACK_AB R142, RZ, R142 ;  /* 0x0000008eff8e723e */ /* 0x000fe400000000ff */
[----:B------:R-:W-:Y:S01]  /*14f80*/  F2FP.F16.F32.PACK_AB R143, RZ, R143 ;  /* 0x0000008fff8f723e */ /* 0x000fe200000000ff */
[----:B------:R-:W-:Y:S04]  /*14f90*/  @P4 STG.E.U16 desc[UR20][R4.64+0xd2], R141 ;  /* 0x0000d28d04004986 */ /* 0x000fe8000c101514 */
[----:B------:R-:W-:Y:S01]  /*14fa0*/  @P5 STG.E.U16 desc[UR20][R6.64+0xd0], R142 ;  /* 0x0000d08e06005986 */ /* 0x000fe2000c101514 */
[----:B------:R-:W-:-:S03]  /*14fb0*/  ISETP.GT.AND P5, PT, R0, 0x70, P3 ;  /* 0x000000700000780c */ /* 0x000fc60001fa4270 */
[----:B------:R-:W-:Y:S01]  /*14fc0*/  @P6 STG.E.U16 desc[UR20][R6.64+0xd2], R143 ;  /* 0x0000d28f06006986 */ /* 0x000fe2000c101514 */
[----:B------:R-:W-:Y:S01]  /*14fd0*/  ISETP.GT.AND P6, PT, R0, 0x71, P3 ;  /* 0x000000710000780c */ /* 0x000fe20001fc4270 */
[----:B------:R-:W-:Y:S01]  /*14fe0*/  FMUL R144, R144, UR11 ;  /* 0x0000000b90907c20 */ /* 0x000fe20008400000 */
[----:B------:R-:W-:Y:S01]  /*14ff0*/  FMUL R145, R145, UR11 ;  /* 0x0000000b91917c20 */ /* 0x000fe20008400000 */
[----:B------:R-:W-:-:S03]  /*15000*/  ISETP.GT.AND P4, PT, R0, 0x70, P1 ;  /* 0x000000700000780c */ /* 0x000fc60000f84270 */
[----:B------:R-:W-:Y:S02]  /*15010*/  F2FP.F16.F32.PACK_AB R144, RZ, R144 ;  /* 0x00000090ff90723e */ /* 0x000fe400000000ff */
[----:B------:R-:W-:Y:S01]  /*15020*/  F2FP.F16.F32.PACK_AB R145, RZ, R145 ;  /* 0x00000091ff91723e */ /* 0x000fe200000000ff */
[----:B------:R-:W-:Y:S02]  /*15030*/  FMUL R146, R146, UR11 ;  /* 0x0000000b92927c20 */ /* 0x000fe40008400000 */
[----:B------:R-:W-:Y:S01]  /*15040*/  @P5 STG.E.U16 desc[UR20][R4.64+0xe0], R144 ;  /* 0x0000e09004005986 */ /* 0x000fe2000c101514 */
[----:B------:R-:W-:-:S03]  /*15050*/  ISETP.GT.AND P5, PT, R0, 0x71, P1 ;  /* 0x000000710000780c */ /* 0x000fc60000fa4270 */
[----:B------:R-:W-:Y:S01]  /*15060*/  @P6 STG.E.U16 desc[UR20][R4.64+0xe2], R145 ;  /* 0x0000e29104006986 */ /* 0x000fe2000c101514 */
[C---:B------:R-:W-:Y:S02]  /*15070*/  ISETP.GT.AND P6, PT, R0.reuse, 0x78, P3 ;  /* 0x000000780000780c */ /* 0x040fe40001fc4270 */
[----:B------:R-:W-:Y:S01]  /*15080*/  ISETP.GT.AND P3, PT, R0, 0x79, P3 ;  /* 0x000000790000780c */ /* 0x000fe20001f64270 */
[----:B------:R-:W-:Y:S01]  /*15090*/  FMUL R147, R147, UR11 ;  /* 0x0000000b93937c20 */ /* 0x000fe20008400000 */
[----:B------:R-:W-:Y:S01]  /*150a0*/  F2FP.F16.F32.PACK_AB R146, RZ, R146 ;  /* 0x00000092ff92723e */ /* 0x000fe200000000ff */
[----:B------:R-:W-:Y:S01]  /*150b0*/  FMUL R149, R149, UR11 ;  /* 0x0000000b95957c20 */ /* 0x000fe20008400000 */
[----:B------:R-:W-:Y:S02]  /*150c0*/  FMUL R148, R148, UR11 ;  /* 0x0000000b94947c20 */ /* 0x000fe40008400000 */
[----:B------:R-:W-:Y:S01]  /*150d0*/  F2FP.F16.F32.PACK_AB R147, RZ, R147 ;  /* 0x00000093ff93723e */ /* 0x000fe200000000ff */
[----:B------:R-:W-:Y:S01]  /*150e0*/  @P4 STG.E.U16 desc[UR20][R6.64+0xe0], R146 ;  /* 0x0000e09206004986 */ /* 0x000fe2000c101514 */
[----:B------:R-:W-:-:S02]  /*150f0*/  ISETP.GT.AND P4, PT, R0, 0x78, P1 ;  /* 0x000000780000780c */ /* 0x000fc40000f84270 */
[----:B------:R-:W-:Y:S02]  /*15100*/  F2FP.F16.F32.PACK_AB R149, RZ, R149 ;  /* 0x00000095ff95723e */ /* 0x000fe400000000ff */
[----:B------:R-:W-:Y:S01]  /*15110*/  ISETP.GT.AND P2, PT, R14, 0xc0, PT ;  /* 0x000000c00e00780c */ /* 0x000fe20003f44270 */
[----:B------:R-:W-:Y:S01]  /*15120*/  @P5 STG.E.U16 desc[UR20][R6.64+0xe2], R147 ;  /* 0x0000e29306005986 */ /* 0x000fe2000c101514 */
[----:B-1----:R-:W-:Y:S01]  /*15130*/  IMAD.U32 R9, RZ, RZ, UR14 ;  /* 0x0000000eff097e24 */ /* 0x002fe2000f8e00ff */
[----:B------:R-:W-:Y:S02]  /*15140*/  ISETP.GT.AND P1, PT, R0, 0x79, P1 ;  /* 0x000000790000780c */ /* 0x000fe40000f24270 */
[----:B------:R-:W-:Y:S01]  /*15150*/  @P3 STG.E.U16 desc[UR20][R4.64+0xf2], R149 ;  /* 0x0000f29504003986 */ /* 0x000fe2000c101514 */
[----:B------:R-:W-:Y:S01]  /*15160*/  F2FP.F16.F32.PACK_AB R148, RZ, R148 ;  /* 0x00000094ff94723e */ /* 0x000fe200000000ff */
[----:B------:R-:W-:Y:S01]  /*15170*/  FMUL R150, R150, UR11 ;  /* 0x0000000b96967c20 */ /* 0x000fe20008400000 */
[----:B------:R-:W-:Y:S01]  /*15180*/  ISETP.GT.AND P3, PT, R0, RZ, P2 ;  /* 0x000000ff0000720c */ /* 0x000fe20001764270 */
[----:B------:R-:W-:Y:S01]  /*15190*/  FMUL R151, R151, UR11 ;  /* 0x0000000b97977c20 */ /* 0x000fe20008400000 */
[----:B------:R-:W-:Y:S01]  /*151a0*/  UIMAD UR6, UR15, 0x180, URZ ;  /* 0x000001800f0678a4 */ /* 0x000fe2000f8e023f */
[----:B------:R-:W-:Y:S01]  /*151b0*/  FMUL R24, R24, UR11 ;  /* 0x0000000b18187c20 */ /* 0x000fe20008400000 */
[----:B------:R-:W-:Y:S01]  /*151c0*/  IMAD.WIDE.U32 R2, R9, 0x180, R2 ;  /* 0x0000018009027825 */ /* 0x000fe200078e0002 */
[----:B------:R1:W-:Y:S01]  /*151d0*/  @P6 STG.E.U16 desc[UR20][R4.64+0xf0], R148 ;  /* 0x0000f09404006986 */ /* 0x0003e2000c101514 */
[----:B------:R-:W-:-:S02]  /*151e0*/  F2FP.F16.F32.PACK_AB R150, RZ, R150 ;  /* 0x00000096ff96723e */ /* 0x000fc400000000ff */
[----:B------:R-:W-:Y:S02]  /*151f0*/  F2FP.F16.F32.PACK_AB R151, RZ, R151 ;  /* 0x00000097ff97723e */ /* 0x000fe400000000ff */
[----:B------:R-:W-:Y:S02]  /*15200*/  ISETP.GT.AND P5, PT, R0, 0x1, P2 ;  /* 0x000000010000780c */ /* 0x000fe400017a4270 */
[----:B------:R-:W-:Y:S02]  /*15210*/  F2FP.F16.F32.PACK_AB R24, RZ, R24 ;  /* 0x00000018ff18723e */ /* 0x000fe400000000ff */
[----:B------:R-:W-:Y:S01]  /*15220*/  IADD3 R3, R3, UR6, RZ ;  /* 0x0000000603037c10 */ /* 0x000fe2000fffe0ff */
[----:B-1----:R-:W-:Y:S02]  /*15230*/  @P4 IMAD.MOV.U32 R4, RZ, RZ, R6 ;  /* 0x000000ffff044224 */ /* 0x002fe400078e0006 */
[----:B------:R-:W-:Y:S01]  /*15240*/  @P4 IMAD.MOV.U32 R5, RZ, RZ, R7 ;  /* 0x000000ffff054224 */ /* 0x000fe200078e0007 */
[----:B------:R-:W-:Y:S01]  /*15250*/  ISETP.GT.AND P0, PT, R14, 0xc8, PT ;  /* 0x000000c80e00780c */ /* 0x000fe20003f04270 */
[----:B------:R-:W-:-:S03]  /*15260*/  FMUL R25, R25, UR11 ;  /* 0x0000000b19197c20 */ /* 0x000fc60008400000 */
[----:B------:R1:W-:Y:S04]  /*15270*/  @P4 STG.E.U16 desc[UR20][R4.64+0xf0], R150 ;  /* 0x0000f09604004986 */ /* 0x0003e8000c101514 */
[----:B------:R2:W-:Y:S01]  /*15280*/  @P1 STG.E.U16 desc[UR20][R6.64+0xf2], R151 ;  /* 0x0000f29706001986 */ /* 0x0005e2000c101514 */
[----:B------:R-:W-:-:S03]  /*15290*/  F2FP.F16.F32.PACK_AB R25, RZ, R25 ;  /* 0x00000019ff19723e */ /* 0x000fc600000000ff */
[----:B------:R-:W-:Y:S01]  /*152a0*/  @P3 STG.E.U16 desc[UR20][R2.64], R24 ;  /* 0x0000001802003986 */ /* 0x000fe2000c101514 */
[----:B------:R-:W-:Y:S01]  /*152b0*/  ISETP.GT.AND P3, PT, R0, RZ, P0 ;  /* 0x000000ff0000720c */ /* 0x000fe20000764270 */
[----:B------:R-:W-:Y:S01]  /*152c0*/  FMUL R26, R26, UR11 ;  /* 0x0000000b1a1a7c20 */ /* 0x000fe20008400000 */
[----:B-1----:R-:W-:Y:S01]  /*152d0*/  IADD3 R4, P1, R2, UR9, RZ ;  /* 0x0000000902047c10 */ /* 0x002fe2000ff3e0ff */
[----:B------:R-:W-:Y:S01]  /*152e0*/  @P5 STG.E.U16 desc[UR20][R2.64+0x2], R25 ;  /* 0x0000021902005986 */ /* 0x000fe2000c101514 */
[C---:B------:R-:W-:Y:S02]  /*152f0*/  ISETP.GT.AND P6, PT, R0.reuse, 0x1, P0 ;  /* 0x000000010000780c */ /* 0x040fe400007c4270 */
[----:B------:R-:W-:Y:S01]  /*15300*/  ISETP.GT.AND P5, PT, R0, 0x8, P2 ;  /* 0x000000080000780c */ /* 0x000fe200017a4270 */
[----:B------:R-:W-:Y:S01]  /*15310*/  FMUL R27, R27, UR11 ;  /* 0x0000000b1b1b7c20 */ /* 0x000fe20008400000 */
[----:B------:R-:W-:Y:S02]  /*15320*/  F2FP.F16.F32.PACK_AB R26, RZ, R26 ;  /* 0x0000001aff1a723e */ /* 0x000fe400000000ff */
[----:B------:R-:W-:-:S02]  /*15330*/  IADD3.X R5, R3, UR8, RZ, P1, !PT ;  /* 0x0000000803057c10 */ /* 0x000fc40008ffe4ff */
[----:B------:R-:W-:Y:S01]  /*15340*/  ISETP.GT.AND P4, PT, R0, 0x9, P2 ;  /* 0x000000090000780c */ /* 0x000fe20001784270 */
[----:B------:R-:W-:Y:S01]  /*15350*/  FMUL R28, R28, UR11 ;  /* 0x0000000b1c1c7c20 */ /* 0x000fe20008400000 */
[----:B------:R-:W-:Y:S01]  /*15360*/  FMUL R29, R29, UR11 ;  /* 0x0000000b1d1d7c20 */ /* 0x000fe20008400000 */
[----:B------:R-:W-:Y:S01]  /*15370*/  @P3 STG.E.U16 desc[UR20][R4.64], R26 ;  /* 0x0000001a04003986 */ /* 0x000fe2000c101514 */
[----:B------:R-:W-:Y:S02]  /*15380*/  F2FP.F16.F32.PACK_AB R27, RZ, R27 ;  /* 0x0000001bff1b723e */ /* 0x000fe400000000ff */
[----:B------:R-:W-:Y:S02]  /*15390*/  ISETP.GT.AND P3, PT, R0, 0x8, P0 ;  /* 0x000000080000780c */ /* 0x000fe40000764270 */
[----:B------:R-:W-:Y:S01]  /*153a0*/  F2FP.F16.F32.PACK_AB R28, RZ, R28 ;  /* 0x0000001cff1c723e */ /* 0x000fe200000000ff */
[----:B------:R-:W-:Y:S01]  /*153b0*/  FMUL R30, R30, UR11 ;  /* 0x0000000b1e1e7c20 */ /* 0x000fe20008400000 */
[----:B------:R-:W-:Y:S01]  /*153c0*/  F2FP.F16.F32.PACK_AB R29, RZ, R29 ;  /* 0x0000001dff1d723e */ /* 0x000fe200000000ff */
[----:B------:R-:W-:Y:S01]  /*153d0*/  @P6 STG.E.U16 desc[UR20][R4.64+0x2], R27 ;  /* 0x0000021b04006986 */ /* 0x000fe2000c101514 */
[----:B------:R-:W-:-:S03]  /*153e0*/  ISETP.GT.AND P6, PT, R0, 0x9, P0 ;  /* 0x000000090000780c */ /* 0x000fc600007c4270 */
[----:B------:R-:W-:Y:S01]  /*153f0*/  @P5 STG.E.U16 desc[UR20][R2.64+0x10], R28 ;  /* 0x0000101c02005986 */ /* 0x000fe2000c101514 */
[C---:B------:R-:W-:Y:S01]  /*15400*/  ISETP.GT.AND P5, PT, R0.reuse, 0x10, P2 ;  /* 0x000000100000780c */ /* 0x040fe200017a4270 */
[----:B------:R-:W-:Y:S01]  /*15410*/  FMUL R31, R31, UR11 ;  /* 0x0000000b1f1f7c20 */ /* 0x000fe20008400000 */
[----:B------:R-:W-:Y:S01]  /*15420*/  F2FP.F16.F32.PACK_AB R30, RZ, R30 ;  /* 0x0000001eff1e723e */ /* 0x000fe200000000ff */
[----:B------:R-:W-:Y:S01]  /*15430*/  @P4 STG.E.U16 desc[UR20][R2.64+0x12], R29 ;  /* 0x0000121d02004986 */ /* 0x000fe2000c101514 */
[----:B------:R-:W-:Y:S01]  /*15440*/  ISETP.GT.AND P4, PT, R0, 0x11, P2 ;  /* 0x000000110000780c */ /* 0x000fe20001784270 */
[----:B------:R-:W-:Y:S01]  /*15450*/  FMUL R32, R32, UR11 ;  /* 0x0000000b20207c20 */ /* 0x000fe20008400000 */
[----:B------:R-:W-:Y:S01]  /*15460*/  FMUL R33, R33, UR11 ;  /* 0x0000000b21217c20 */ /* 0x000fe20008400000 */
[----:B------:R-:W-:Y:S01]  /*15470*/  @P3 STG.E.U16 desc[UR20][R4.64+0x10], R30 ;  /* 0x0000101e04003986 */ /* 0x000fe2000c101514 */
[----:B------:R-:W-:Y:S02]  /*15480*/  F2FP.F16.F32.PACK_AB R31, RZ, R31 ;  /* 0x0000001fff1f723e */ /* 0x000fe400000000ff */
[----:B------:R-:W-:-:S02]  /*15490*/  ISETP.GT.AND P3, PT, R0, 0x10, P0 ;  /* 0x000000100000780c */ /* 0x000fc40000764270 */
[----:B------:R-:W-:Y:S01]  /*154a0*/  F2FP.F16.F32.PACK_AB R32, RZ, R32 ;  /* 0x00000020ff20723e */ /* 0x000fe200000000ff */
[----:B------:R-:W-:Y:S01]  /*154b0*/  FMUL R34, R34, UR11 ;  /* 0x0000000b22227c20 */ /* 0x000fe20008400000 */
[----:B------:R-:W-:Y:S01]  /*154c0*/  F2FP.F16.F32.PACK_AB R33, RZ, R33 ;  /* 0x00000021ff21723e */ /* 0x000fe200000000ff */
[----:B------:R-:W-:Y:S01]  /*154d0*/  @P6 STG.E.U16 desc[UR20][R4.64+0x12], R31 ;  /* 0x0000121f04006986 */ /* 0x000fe2000c101514 */
[----:B------:R-:W-:-:S03]  /*154e0*/  ISETP.GT.AND P6, PT, R0, 0x11, P0 ;  /* 0x000000110000780c */ /* 0x000fc600007c4270 */
[----:B------:R-:W-:Y:S01]  /*154f0*/  @P5 STG.E.U16 desc[UR20][R2.64+0x20], R32 ;  /* 0x0000202002005986 */ /* 0x000fe2000c101514 */
[----:B------:R-:W-:-:S03]  /*15500*/  F2FP.F16.F32.PACK_AB R34, RZ, R34 ;  /* 0x00000022ff22723e */ /* 0x000fc600000000ff */
[----:B------:R-:W-:Y:S01]  /*15510*/  @P4 STG.E.U16 desc[UR20][R2.64+0x22], R33 ;  /* 0x0000222102004986 */ /* 0x000fe2000c101514 */
[C---:B------:R-:W-:Y:S01]  /*15520*/  ISETP.GT.AND P4, PT, R0.reuse, 0x18, P2 ;  /* 0x000000180000780c */ /* 0x040fe20001784270 */
[----:B------:R-:W-:Y:S01]  /*15530*/  FMUL R35, R35, UR11 ;  /* 0x0000000b23237c20 */ /* 0x000fe20008400000 */
[----:B------:R-:W-:Y:S01]  /*15540*/  ISETP.GT.AND P5, PT, R0, 0x19, P2 ;  /* 0x000000190000780c */ /* 0x000fe200017a4270 */
[----:B------:R-:W-:Y:S01]  /*15550*/  FMUL R36, R36, UR11 ;  /* 0x0000000b24247c20 */ /* 0x000fe20008400000 */
[----:B------:R-:W-:Y:S01]  /*15560*/  FMUL R37, R37, UR11 ;  /* 0x0000000b25257c20 */ /* 0x000fe20008400000 */
[----:B------:R-:W-:Y:S01]  /*15570*/  @P3 STG.E.U16 desc[UR20][R4.64+0x20], R34 ;  /* 0x0000202204003986 */ /* 0x000fe2000c101514 */
[----:B------:R-:W-:Y:S02]  /*15580*/  ISETP.GT.AND P3, PT, R0, 0x18, P0 ;  /* 0x000000180000780c */ /* 0x000fe40000764270 */
[----:B------:R-:W-:Y:S01]  /*15590*/  F2FP.F16.F32.PACK_AB R35, RZ, R35 ;  /* 0x00000023ff23723e */ /* 0x000fe200000000ff */
[----:B------:R-:W-:Y:S01]  /*155a0*/  FMUL R38, R38, UR11 ;  /* 0x0000000b26267c20 */ /* 0x000fe20008400000 */
[----:B------:R-:W-:-:S02]  /*155b0*/  F2FP.F16.F32.PACK_AB R36, RZ, R36 ;  /* 0x00000024ff24723e */ /* 0x000fc400000000ff */
[----:B------:R-:W-:Y:S01]  /*155c0*/  F2FP.F16.F32.PACK_AB R37, RZ, R37 ;  /* 0x00000025ff25723e */ /* 0x000fe200000000ff */
[----:B------:R-:W-:Y:S01]  /*155d0*/  @P6 STG.E.U16 desc[UR20][R4.64+0x22], R35 ;  /* 0x0000222304006986 */ /* 0x000fe2000c101514 */
[----:B------:R-:W-:-:S03]  /*155e0*/  F2FP.F16.F32.PACK_AB R38, RZ, R38 ;  /* 0x00000026ff26723e */ /* 0x000fc600000000ff */
[----:B------:R-:W-:Y:S01]  /*155f0*/  @P4 STG.E.U16 desc[UR20][R2.64+0x30], R36 ;  /* 0x0000302402004986 */ /* 0x000fe2000c101514 */
[C---:B------:R-:W-:Y:S02]  /*15600*/  ISETP.GT.AND P4, PT, R0.reuse, 0x19, P0 ;  /* 0x000000190000780c */ /* 0x040fe40000784270 */
[C---:B------:R-:W-:Y:S01]  /*15610*/  ISETP.GT.AND P6, PT, R0.reuse, 0x20, P2 ;  /* 0x000000200000780c */ /* 0x040fe200017c4270 */
[----:B------:R-:W-:Y:S01]  /*15620*/  @P5 STG.E.U16 desc[UR20][R2.64+0x32], R37 ;  /* 0x0000322502005986 */ /* 0x000fe2000c101514 */
[----:B------:R-:W-:Y:S01]  /*15630*/  ISETP.GT.AND P5, PT, R0, 0x21, P2 ;  /* 0x000000210000780c */ /* 0x000fe200017a4270 */
[----:B------:R-:W-:Y:S01]  /*15640*/  FMUL R39, R39, UR11 ;  /* 0x0000000b27277c20 */ /* 0x000fe20008400000 */
[----:B------:R-:W-:Y:S01]  /*15650*/  FMUL R40, R40, UR11 ;  /* 0x0000000b28287c20 */ /* 0x000fe20008400000 */
[----:B------:R-:W-:Y:S01]  /*15660*/  FMUL R41, R41, UR11 ;  /* 0x0000000b29297c20 */ /* 0x000fe20008400000 */
[----:B------:R-:W-:Y:S01]  /*15670*/  @P3 STG.E.U16 desc[UR20][R4.64+0x30], R38 ;  /* 0x0000302604003986 */ /* 0x000fe2000c101514 */
[----:B------:R-:W-:Y:S01]  /*15680*/  ISETP.GT.AND P3, PT, R0, 0x20, P0 ;  /* 0x000000200000780c */ /* 0x000fe20000764270 */
[----:B------:R-:W-:Y:S01]  /*15690*/  FMUL R42, R42, UR11 ;  /* 0x0000000b2a2a7c20 */ /* 0x000fe20008400000 */
[----:B------:R-:W-:-:S02]  /*156a0*/  F2FP.F16.F32.PACK_AB R39, RZ, R39 ;  /* 0x00000027ff27723e */ /* 0x000fc400000000ff */
[----:B------:R-:W-:Y:S02]  /*156b0*/  F2FP.F16.F32.PACK_AB R40, RZ, R40 ;  /* 0x00000028ff28723e */ /* 0x000fe400000000ff */
[----:B------:R-:W-:Y:S01]  /*156c0*/  F2FP.F16.F32.PACK_AB R41, RZ, R41 ;  /* 0x00000029ff29723e */ /* 0x000fe200000000ff */
[----:B------:R-:W-:Y:S01]  /*156d0*/  @P4 STG.E.U16 desc[UR20][R4.64+0x32], R39 ;  /* 0x0000322704004986 */ /* 0x000fe2000c101514 */
[----:B------:R-:W-:Y:S02]  /*156e0*/  F2FP.F16.F32.PACK_AB R42, RZ, R42 ;  /* 0x0000002aff2a723e */ /* 0x000fe400000000ff */
        /* <DEDUP_REMOVED lines=31> */
[----:B------:R-:W-:-:S03]  /*158e0*/  F2FP.F16.F32.PACK_AB R50, RZ, R50 ;  /* 0x00000032ff32723e */ /* 0x000fc600000000ff */
[----:B------:R-:W-:Y:S01]  /*158f0*/  @P6 STG.E.U16 desc[UR20][R2.64+0x60], R48 ;  /* 0x0000603002006986 */ /* 0x000fe2000c101514 */
[----:B--2---:R-:W-:-:S03]  /*15900*/  IADD3.X R7, R3, UR8, RZ, P1, !PT ;  /* 0x0000000803077c10 */ /* 0x004fc60008ffe4ff */
[----:B------:R-:W-:Y:S01]  /*15910*/  @P5 STG.E.U16 desc[UR20][R2.64+0x62], R49 ;  /* 0x0000623102005986 */ /* 0x000fe2000c101514 */
[C---:B------:R-:W-:Y:S02]  /*15920*/  ISETP.GT.AND P5, PT, R0.reuse, 0x31, P0 ;  /* 0x000000310000780c */ /* 0x040fe400007a4270 */
[C---:B------:R-:W-:Y:S01]  /*15930*/  ISETP.GT.AND P1, PT, R0.reuse, 0x38, P0 ;  /* 0x000000380000780c */ /* 0x040fe20000724270 */
[----:B------:R1:W-:Y:S01]  /*15940*/  @P3 STG.E.U16 desc[UR20][R4.64+0x60], R50 ;  /* 0x0000603204003986 */ /* 0x0003e2000c101514 */
[C---:B------:R-:W-:Y:S02]  /*15950*/  ISETP.GT.AND P3, PT, R0.reuse, 0x39, P0 ;  /* 0x000000390000780c */ /* 0x040fe40000764270 */
[C---:B------:R-:W-:Y:S01]  /*15960*/  ISETP.GT.AND P6, PT, R0.reuse, 0x38, P2 ;  /* 0x000000380000780c */ /* 0x040fe200017c4270 */
[----:B------:R-:W-:Y:S01]  /*15970*/  FMUL R51, R51, UR11 ;  /* 0x0000000b33337c20 */ /* 0x000fe20008400000 */
[----:B------:R-:W-:Y:S01]  /*15980*/  ISETP.GT.AND P4, PT, R0, 0x39, P2 ;  /* 0x000000390000780c */ /* 0x000fe20001784270 */
[----:B------:R-:W-:Y:S01]  /*15990*/  FMUL R52, R52, UR11 ;  /* 0x0000000b34347c20 */ /* 0x000fe20008400000 */
[----:B------:R-:W-:Y:S01]  /*159a0*/  FMUL R53, R53, UR11 ;  /* 0x0000000b35357c20 */ /* 0x000fe20008400000 */
[----:B------:R-:W-:Y:S01]  /*159b0*/  FMUL R54, R54, UR11 ;  /* 0x0000000b36367c20 */ /* 0x000fe20008400000 */
[----:B------:R-:W-:Y:S01]  /*159c0*/  FMUL R55, R55, UR11 ;  /* 0x0000000b37377c20 */ /* 0x000fe20008400000 */
[----:B------:R-:W-:Y:S01]  /*159d0*/  F2FP.F16.F32.PACK_AB R51, RZ, R51 ;  /* 0x00000033ff33723e */ /* 0x000fe200000000ff */
[----:B------:R-:W-:Y:S01]  /*159e0*/  @P5 IMAD.MOV.U32 R6, RZ, RZ, R4 ;  /* 0x000000ffff065224 */ /* 0x000fe200078e0004 */
[----:B------:R-:W-:Y:S01]  /*159f0*/  F2FP.F16.F32.PACK_AB R52, RZ, R52 ;  /* 0x00000034ff34723e */ /* 0x000fe200000000ff */
[C---:B-1----:R-:W-:Y:S01]  /*15a00*/  VIADD R4, R2.reuse, UR9 ;  /* 0x0000000902047c36 */ /* 0x042fe20008000000 */
[----:B------:R-:W-:Y:S01]  /*15a10*/  F2FP.F16.F32.PACK_AB R53, RZ, R53 ;  /* 0x00000035ff35723e */ /* 0x000fe200000000ff */
[----:B------:R-:W-:Y:S01]  /*15a20*/  VIADD R8, R2, UR9 ;  /* 0x0000000902087c36 */ /* 0x000fe20008000000 */
[----:B------:R-:W-:Y:S01]  /*15a30*/  F2FP.F16.F32.PACK_AB R54, RZ, R54 ;  /* 0x00000036ff36723e */ /* 0x000fe200000000ff */
[----:B------:R-:W-:Y:S01]  /*15a40*/  @P3 IMAD.MOV.U32 R9, RZ, RZ, R7 ;  /* 0x000000ffff093224 */ /* 0x000fe200078e0007 */
[----:B------:R-:W-:Y:S01]  /*15a50*/  @P1 MOV R5, R7 ;  /* 0x0000000700051202 */ /* 0x000fe20000000f00 */
[----:B------:R-:W-:Y:S01]  /*15a60*/  @P5 STG.E.U16 desc[UR20][R6.64+0x62], R51 ;  /* 0x0000623306005986 */ /* 0x000fe2000c101514 */
[----:B------:R-:W-:-:S03]  /*15a70*/  F2FP.F16.F32.PACK_AB R55, RZ, R55 ;  /* 0x00000037ff37723e */ /* 0x000fc600000000ff */
[----:B------:R-:W-:Y:S04]  /*15a80*/  @P6 STG.E.U16 desc[UR20][R2.64+0x70], R52 ;  /* 0x0000703402006986 */ /* 0x000fe8000c101514 */
[----:B------:R-:W-:Y:S04]  /*15a90*/  @P4 STG.E.U16 desc[UR20][R2.64+0x72], R53 ;  /* 0x0000723502004986 */ /* 0x000fe8000c101514 */
[----:B------:R1:W-:Y:S01]  /*15aa0*/  @P1 STG.E.U16 desc[UR20][R4.64+0x70], R54 ;  /* 0x0000703604001986 */ /* 0x0003e2000c101514 */
[----:B------:R-:W-:-:S03]  /*15ab0*/  ISETP.GT.AND P1, PT, R0, 0x40, P0 ;  /* 0x000000400000780c */ /* 0x000fc60000724270 */
[----:B------:R2:W-:Y:S01]  /*15ac0*/  @P3 STG.E.U16 desc[UR20][R8.64+0x72], R55 ;  /* 0x0000723708003986 */ /* 0x0005e2000c101514 */
[C---:B------:R-:W-:Y:S02]  /*15ad0*/  ISETP.GT.AND P3, PT, R0.reuse, 0x41, P0 ;  /* 0x000000410000780c */ /* 0x040fe40000764270 */
[C---:B------:R-:W-:Y:S02]  /*15ae0*/  ISETP.GT.AND P4, PT, R0.reuse, 0x40, P2 ;  /* 0x000000400000780c */ /* 0x040fe40001784270 */
[----:B------:R-:W-:Y:S01]  /*15af0*/  ISETP.GT.AND P5, PT, R0, 0x41, P2 ;  /* 0x000000410000780c */ /* 0x000fe200017a4270 */
[----:B------:R-:W-:Y:S01]  /*15b00*/  FMUL R56, R56, UR11 ;  /* 0x0000000b38387c20 */ /* 0x000fe20008400000 */
[----:B------:R-:W-:Y:S01]  /*15b10*/  FMUL R57, R57, UR11 ;  /* 0x0000000b39397c20 */ /* 0x000fe20008400000 */
[----:B------:R-:W-:Y:S01]  /*15b20*/  FMUL R58, R58, UR11 ;  /* 0x0000000b3a3a7c20 */ /* 0x000fe20008400000 */
[----:B------:R-:W-:Y:S02]  /*15b30*/  FMUL R59, R59, UR11 ;  /* 0x0000000b3b3b7c20 */ /* 0x000fe40008400000 */
[----:B------:R-:W-:Y:S01]  /*15b40*/  F2FP.F16.F32.PACK_AB R56, RZ, R56 ;  /* 0x00000038ff38723e */ /* 0x000fe200000000ff */
[--C-:B-1----:R-:W-:Y:S01]  /*15b50*/  @P1 IMAD.MOV.U32 R5, RZ, RZ, R7.reuse ;  /* 0x000000ffff051224 */ /* 0x102fe200078e0007 */
[----:B------:R-:W-:Y:S01]  /*15b60*/  F2FP.F16.F32.PACK_AB R57, RZ, R57 ;  /* 0x00000039ff39723e */ /* 0x000fe200000000ff */
[----:B--2---:R-:W-:Y:S01]  /*15b70*/  @P3 IMAD.MOV.U32 R9, RZ, RZ, R7 ;  /* 0x000000ffff093224 */ /* 0x004fe200078e0007 */
[----:B------:R-:W-:-:S02]  /*15b80*/  F2FP.F16.F32.PACK_AB R58, RZ, R58 ;  /* 0x0000003aff3a723e */ /* 0x000fc400000000ff */
[----:B------:R-:W-:Y:S01]  /*15b90*/  F2FP.F16.F32.PACK_AB R59, RZ, R59 ;  /* 0x0000003bff3b723e */ /* 0x000fe200000000ff */
[----:B------:R-:W-:Y:S04]  /*15ba0*/  @P4 STG.E.U16 desc[UR20][R2.64+0x80], R56 ;  /* 0x0000803802004986 */ /* 0x000fe8000c101514 */
[----:B------:R-:W-:Y:S04]  /*15bb0*/  @P5 STG.E.U16 desc[UR20][R2.64+0x82], R57 ;  /* 0x0000823902005986 */ /* 0x000fe8000c101514 */
[----:B------:R-:W-:Y:S01]  /*15bc0*/  @P1 STG.E.U16 desc[UR20][R4.64+0x80], R58 ;  /* 0x0000803a04001986 */ /* 0x000fe2000c101514 */
        /* <DEDUP_REMOVED lines=9> */
[----:B------:R-:W-:-:S02]  /*15c60*/  F2FP.F16.F32.PACK_AB R60, RZ, R60 ;  /* 0x0000003cff3c723e */ /* 0x000fc400000000ff */
[----:B------:R-:W-:Y:S01]  /*15c70*/  F2FP.F16.F32.PACK_AB R61, RZ, R61 ;  /* 0x0000003dff3d723e */ /* 0x000fe200000000ff */
[----:B-1----:R-:W-:Y:S01]  /*15c80*/  @P3 IMAD.MOV.U32 R9, RZ, RZ, R7 ;  /* 0x000000ffff093224 */ /* 0x002fe200078e0007 */
[----:B------:R-:W-:Y:S02]  /*15c90*/  F2FP.F16.F32.PACK_AB R62, RZ, R62 ;  /* 0x0000003eff3e723e */ /* 0x000fe400000000ff */
[----:B------:R-:W-:Y:S02]  /*15ca0*/  @P1 MOV R5, R7 ;  /* 0x0000000700051202 */ /* 0x000fe40000000f00 */
[----:B------:R-:W-:Y:S01]  /*15cb0*/  F2FP.F16.F32.PACK_AB R63, RZ, R63 ;  /* 0x0000003fff3f723e */ /* 0x000fe200000000ff */
[----:B------:R-:W-:Y:S01]  /*15cc0*/  @P4 STG.E.U16 desc[UR20][R2.64+0x90], R60 ;  /* 0x0000903c02004986 */ /* 0x000fe2000c101514 */
[----:B------:R-:W-:-:S03]  /*15cd0*/  ISETP.GT.AND P4, PT, R0, 0x50, P2 ;  /* 0x000000500000780c */ /* 0x000fc60001784270 */
[----:B------:R-:W-:Y:S01]  /*15ce0*/  @P5 STG.E.U16 desc[UR20][R2.64+0x92], R61 ;  /* 0x0000923d02005986 */ /* 0x000fe2000c101514 */
[----:B------:R-:W-:-:S03]  /*15cf0*/  FMUL R64, R64, UR11 ;  /* 0x0000000b40407c20 */ /* 0x000fc60008400000 */
[----:B------:R1:W-:Y:S01]  /*15d00*/  @P1 STG.E.U16 desc[UR20][R4.64+0x90], R62 ;  /* 0x0000903e04001986 */ /* 0x0003e2000c101514 */
[----:B------:R-:W-:-:S03]  /*15d10*/  ISETP.GT.AND P1, PT, R0, 0x50, P0 ;  /* 0x000000500000780c */ /* 0x000fc60000724270 */
[----:B------:R2:W-:Y:S01]  /*15d20*/  @P3 STG.E.U16 desc[UR20][R8.64+0x92], R63 ;  /* 0x0000923f08003986 */ /* 0x0005e2000c101514 */
        /* <DEDUP_REMOVED lines=8> */
[----:B------:R-:W-:Y:S01]  /*15db0*/  ISETP.GT.AND P4, PT, R0, 0x58, P2 ;  /* 0x000000580000780c */ /* 0x000fe20001784270 */
[--C-:B-1----:R-:W-:Y:S01]  /*15dc0*/  @P1 IMAD.MOV.U32 R5, RZ, RZ, R7.reuse ;  /* 0x000000ffff051224 */ /* 0x102fe200078e0007 */
[----:B------:R-:W-:Y:S01]  /*15dd0*/  F2FP.F16.F32.PACK_AB R66, RZ, R66 ;  /* 0x00000042ff42723e */ /* 0x000fe200000000ff */
[----:B--2---:R-:W-:Y:S01]  /*15de0*/  @P3 IMAD.MOV.U32 R9, RZ, RZ, R7 ;  /* 0x000000ffff093224 */ /* 0x004fe200078e0007 */
[----:B------:R-:W-:Y:S01]  /*15df0*/  F2FP.F16.F32.PACK_AB R67, RZ, R67 ;  /* 0x00000043ff43723e */ /* 0x000fe200000000ff */
[----:B------:R-:W-:Y:S01]  /*15e00*/  FMUL R68, R68, UR11 ;  /* 0x0000000b44447c20 */ /* 0x000fe20008400000 */
[----:B------:R-:W-:Y:S04]  /*15e10*/  @P5 STG.E.U16 desc[UR20][R2.64+0xa2], R65 ;  /* 0x0000a24102005986 */ /* 0x000fe8000c101514 */
[----:B------:R1:W-:Y:S01]  /*15e20*/  @P1 STG.E.U16 desc[UR20][R4.64+0xa0], R66 ;  /* 0x0000a04204001986 */ /* 0x0003e2000c101514 */
[----:B------:R-:W-:-:S02]  /*15e30*/  ISETP.GT.AND P1, PT, R0, 0x58, P0 ;  /* 0x000000580000780c */ /* 0x000fc40000724270 */
[----:B------:R-:W-:Y:S01]  /*15e40*/  F2FP.F16.F32.PACK_AB R68, RZ, R68 ;  /* 0x00000044ff44723e */ /* 0x000fe200000000ff */
[----:B------:R2:W-:Y:S01]  /*15e50*/  @P3 STG.E.U16 desc[UR20][R8.64+0xa2], R67 ;  /* 0x0000a24308003986 */ /* 0x0005e2000c101514 */
[C---:B------:R-:W-:Y:S02]  /*15e60*/  ISETP.GT.AND P3, PT, R0.reuse, 0x59, P0 ;  /* 0x000000590000780c */ /* 0x040fe40000764270 */
[C---:B------:R-:W-:Y:S01]  /*15e70*/  ISETP.GT.AND P5, PT, R0.reuse, 0x59, P2 ;  /* 0x000000590000780c */ /* 0x040fe200017a4270 */
[----:B------:R-:W-:Y:S01]  /*15e80*/  FMUL R69, R69, UR11 ;  /* 0x0000000b45457c20 */ /* 0x000fe20008400000 */
[----:B------:R-:W-:Y:S01]  /*15e90*/  @P4 STG.E.U16 desc[UR20][R2.64+0xb0], R68 ;  /* 0x0000b04402004986 */ /* 0x000fe2000c101514 */
[----:B------:R-:W-:Y:S01]  /*15ea0*/  ISETP.GT.AND P4, PT, R0, 0x60, P2 ;  /* 0x000000600000780c */ /* 0x000fe20001784270 */
[----:B------:R-:W-:Y:S01]  /*15eb0*/  FMUL R70, R70, UR11 ;  /* 0x0000000b46467c20 */ /* 0x000fe20008400000 */
[----:B------:R-:W-:Y:S01]  /*15ec0*/  FMUL R71, R71, UR11 ;  /* 0x0000000b47477c20 */ /* 0x000fe20008400000 */
[----:B------:R-:W-:Y:S01]  /*15ed0*/  FMUL R72, R72, UR11 ;  /* 0x0000000b48487c20 */ /* 0x000fe20008400000 */
[----:B------:R-:W-:-:S02]  /*15ee0*/  F2FP.F16.F32.PACK_AB R69, RZ, R69 ;  /* 0x00000045ff45723e */ /* 0x000fc400000000ff */
[----:B------:R-:W-:Y:S02]  /*15ef0*/  F2FP.F16.F32.PACK_AB R70, RZ, R70 ;  /* 0x00000046ff46723e */ /* 0x000fe400000000ff */
[----:B-1----:R-:W-:Y:S01]  /*15f00*/  @P1 MOV R5, R7 ;  /* 0x0000000700051202 */ /* 0x002fe20000000f00 */
[----:B--2---:R-:W-:Y:S01]  /*15f10*/  @P3 IMAD.MOV.U32 R9, RZ, RZ, R7 ;  /* 0x000000ffff093224 */ /* 0x004fe200078e0007 */
[----:B------:R-:W-:Y:S01]  /*15f20*/  F2FP.F16.F32.PACK_AB R71, RZ, R71 ;  /* 0x00000047ff47723e */ /* 0x000fe200000000ff */
[----:B------:R-:W-:Y:S01]  /*15f30*/  @P5 STG.E.U16 desc[UR20][R2.64+0xb2], R69 ;  /* 0x0000b24502005986 */ /* 0x000fe2000c101514 */
[----:B------:R-:W-:Y:S02]  /*15f40*/  F2FP.F16.F32.PACK_AB R72, RZ, R72 ;  /* 0x00000048ff48723e */ /* 0x000fe400000000ff */
[----:B------:R-:W-:Y:S01]  /*15f50*/  ISETP.GT.AND P5, PT, R0, 0x61, P2 ;  /* 0x000000610000780c */ /* 0x000fe200017a4270 */
[----:B------:R1:W-:Y:S01]  /*15f60*/  @P1 STG.E.U16 desc[UR20][R4.64+0xb0], R70 ;  /* 0x0000b04604001986 */ /* 0x0003e2000c101514 */
[----:B------:R-:W-:-:S03]  /*15f70*/  FMUL R73, R73, UR11 ;  /* 0x0000000b49497c20 */ /* 0x000fc60008400000 */
[----:B------:R2:W-:Y:S01]  /*15f80*/  @P3 STG.E.U16 desc[UR20][R8.64+0xb2], R71 ;  /* 0x0000b24708003986 */ /* 0x0005e2000c101514 */
[----:B------:R-:W-:-:S03]  /*15f90*/  ISETP.GT.AND P3, PT, R0, 0x60, P0 ;  /* 0x000000600000780c */ /* 0x000fc60000764270 */
[----:B------:R-:W-:Y:S01]  /*15fa0*/  @P4 STG.E.U16 desc[UR20][R2.64+0xc0], R72 ;  /* 0x0000c04802004986 */ /* 0x000fe2000c101514 */
[----:B------:R-:W-:Y:S02]  /*15fb0*/  ISETP.GT.AND P4, PT, R0, 0x61, P0 ;  /* 0x000000610000780c */ /* 0x000fe40000784270 */
[----:B------:R-:W-:Y:S01]  /*15fc0*/  F2FP.F16.F32.PACK_AB R73, RZ, R73 ;  /* 0x00000049ff49723e */ /* 0x000fe200000000ff */
[----:B------:R-:W-:Y:S01]  /*15fd0*/  FMUL R74, R74, UR11 ;  /* 0x0000000b4a4a7c20 */ /* 0x000fe20008400000 */
[----:B------:R-:W-:Y:S01]  /*15fe0*/  FMUL R75, R75, UR11 ;  /* 0x0000000b4b4b7c20 */ /* 0x000fe20008400000 */
[C---:B------:R-:W-:Y:S02]  /*15ff0*/  ISETP.GT.AND P1, PT, R0.reuse, 0x69, P2 ;  /* 0x000000690000780c */ /* 0x040fe40001724270 */
[----:B------:R-:W-:Y:S01]  /*16000*/  @P5 STG.E.U16 desc[UR20][R2.64+0xc2], R73 ;  /* 0x0000c24902005986 */ /* 0x000fe2000c101514 */
[----:B------:R-:W-:Y:S01]  /*16010*/  ISETP.GT.AND P5, PT, R0, 0x68, P2 ;  /* 0x000000680000780c */ /* 0x000fe200017a4270 */
[--C-:B-1----:R-:W-:Y:S01]  /*16020*/  @P3 IMAD.MOV.U32 R5, RZ, RZ, R7.reuse ;  /* 0x000000ffff053224 */ /* 0x102fe200078e0007 */
[----:B------:R-:W-:Y:S01]  /*16030*/  F2FP.F16.F32.PACK_AB R74, RZ, R74 ;  /* 0x0000004aff4a723e */ /* 0x000fe200000000ff */
[----:B------:R-:W-:Y:S01]  /*16040*/  FMUL R76, R76, UR11 ;  /* 0x0000000b4c4c7c20 */ /* 0x000fe20008400000 */
[----:B------:R-:W-:Y:S01]  /*16050*/  F2FP.F16.F32.PACK_AB R75, RZ, R75 ;  /* 0x0000004bff4b723e */ /* 0x000fe200000000ff */
[----:B--2---:R-:W-:-:S02]  /*16060*/  @P4 IMAD.MOV.U32 R9, RZ, RZ, R7 ;  /* 0x000000ffff094224 */ /* 0x004fc400078e0007 */
[----:B------:R-:W-:Y:S01]  /*16070*/  FMUL R77, R77, UR11 ;  /* 0x0000000b4d4d7c20 */ /* 0x000fe20008400000 */
[----:B------:R1:W-:Y:S01]  /*16080*/  @P3 STG.E.U16 desc[UR20][R4.64+0xc0], R74 ;  /* 0x0000c04a04003986 */ /* 0x0003e2000c101514 */
[----:B------:R-:W-:Y:S02]  /*16090*/  F2FP.F16.F32.PACK_AB R76, RZ, R76 ;  /* 0x0000004cff4c723e */ /* 0x000fe400000000ff */
[C---:B------:R-:W-:Y:S01]  /*160a0*/  ISETP.GT.AND P3, PT, R0.reuse, 0x68, P0 ;  /* 0x000000680000780c */ /* 0x040fe20000764270 */
[----:B------:R2:W-:Y:S01]  /*160b0*/  @P4 STG.E.U16 desc[UR20][R8.64+0xc2], R75 ;  /* 0x0000c24b08004986 */ /* 0x0005e2000c101514 */
[----:B------:R-:W-:Y:S02]  /*160c0*/  F2FP.F16.F32.PACK_AB R77, RZ, R77 ;  /* 0x0000004dff4d723e */ /* 0x000fe400000000ff */
        /* <DEDUP_REMOVED lines=8> */
[----:B-1----:R-:W-:Y:S02]  /*16150*/  @P3 MOV R5, R7 ;  /* 0x0000000700053202 */ /* 0x002fe40000000f00 */
[----:B------:R-:W-:Y:S01]  /*16160*/  F2FP.F16.F32.PACK_AB R79, RZ, R79 ;  /* 0x0000004fff4f723e */ /* 0x000fe200000000ff */
[----:B--2---:R-:W-:Y:S01]  /*16170*/  @P4 IMAD.MOV.U32 R9, RZ, RZ, R7 ;  /* 0x000000ffff094224 */ /* 0x004fe200078e0007 */
[----:B------:R-:W-:Y:S01]  /*16180*/  F2FP.F16.F32.PACK_AB R80, RZ, R80 ;  /* 0x00000050ff50723e */ /* 0x000fe200000000ff */
[----:B------:R-:W-:Y:S01]  /*16190*/  @P3 STG.E.U16 desc[UR20][R4.64+0xd0], R78 ;  /* 0x0000d04e04003986 */ /* 0x000fe2000c101514 */
[----:B------:R-:W-:-:S02]  /*161a0*/  ISETP.GT.AND P6, PT, R0, 0x70, P0 ;  /* 0x000000700000780c */ /* 0x000fc400007c4270 */
[C---:B------:R-:W-:Y:S01]  /*161b0*/  ISETP.GT.AND P5, PT, R0.reuse, 0x71, P0 ;  /* 0x000000710000780c */ /* 0x040fe200007a4270 */
        /* <DEDUP_REMOVED lines=9> */
[----:B------:R-:W-:Y:S01]  /*16250*/  FMUL R84, R84, UR11 ;  /* 0x0000000b54547c20 */ /* 0x000fe20008400000 */
[----:B------:R-:W-:Y:S01]  /*16260*/  ISETP.GT.AND P0, PT, R0, 0x79, P0 ;  /* 0x000000790000780c */ /* 0x000fe20000704270 */
[----:B------:R-:W-:Y:S01]  /*16270*/  FMUL R85, R85, UR11 ;  /* 0x0000000b55557c20 */ /* 0x000fe20008400000 */
[----:B------:R-:W-:Y:S01]  /*16280*/  FMUL R86, R86, UR11 ;  /* 0x0000000b56567c20 */ /* 0x000fe20008400000 */
[----:B------:R-:W-:Y:S01]  /*16290*/  F2FP.F16.F32.PACK_AB R81, RZ, R81 ;  /* 0x00000051ff51723e */ /* 0x000fe200000000ff */
[----:B-1----:R-:W-:Y:S01]  /*162a0*/  @P5 IMAD.MOV.U32 R9, RZ, RZ, R7 ;  /* 0x000000ffff095224 */ /* 0x002fe200078e0007 */
[----:B------:R-:W-:-:S02]  /*162b0*/  F2FP.F16.F32.PACK_AB R82, RZ, R82 ;  /* 0x00000052ff52723e */ /* 0x000fc400000000ff */
[----:B------:R-:W-:Y:S01]  /*162c0*/  @P6 MOV R5, R7 ;  /* 0x0000000700056202 */ /* 0x000fe20000000f00 */
[--C-:B------:R-:W-:Y:S01]  /*162d0*/  @P3 IMAD.MOV.U32 R11, RZ, RZ, R3.reuse ;  /* 0x000000ffff0b3224 */ /* 0x100fe200078e0003 */
[----:B------:R-:W-:Y:S01]  /*162e0*/  F2FP.F16.F32.PACK_AB R83, RZ, R83 ;  /* 0x00000053ff53723e */ /* 0x000fe200000000ff */
[----:B------:R-:W-:Y:S01]  /*162f0*/  @P2 IMAD.MOV.U32 R12, RZ, RZ, R2 ;  /* 0x000000ffff0c2224 */ /* 0x000fe200078e0002 */
[----:B------:R-:W-:Y:S01]  /*16300*/  @P3 MOV R10, R2 ;  /* 0x00000002000a3202 */ /* 0x000fe20000000f00 */
[----:B------:R-:W-:Y:S01]  /*16310*/  @P2 IMAD.MOV.U32 R13, RZ, RZ, R3 ;  /* 0x000000ffff0d2224 */ /* 0x000fe200078e0003 */
[----:B------:R-:W-:Y:S01]  /*16320*/  F2FP.F16.F32.PACK_AB R84, RZ, R84 ;  /* 0x00000054ff54723e */ /* 0x000fe200000000ff */
[----:B------:R-:W-:Y:S01]  /*16330*/  VIADD R14, R2, UR9 ;  /* 0x00000009020e7c36 */ /* 0x000fe20008000000 */
[----:B------:R-:W-:Y:S01]  /*16340*/  F2FP.F16.F32.PACK_AB R85, RZ, R85 ;  /* 0x00000055ff55723e */ /* 0x000fe200000000ff */
[----:B------:R2:W-:Y:S01]  /*16350*/  @P1 STG.E.U16 desc[UR20][R2.64+0xe2], R81 ;  /* 0x0000e25102001986 */ /* 0x0005e2000c101514 */
[----:B------:R-:W-:Y:S01]  /*16360*/  F2FP.F16.F32.PACK_AB R86, RZ, R86 ;  /* 0x00000056ff56723e */ /* 0x000fe200000000ff */
[----:B------:R-:W-:-:S02]  /*16370*/  @P4 IMAD.MOV.U32 R15, RZ, RZ, R7 ;  /* 0x000000ffff0f4224 */ /* 0x000fc400078e0007 */
[----:B------:R2:W-:Y:S01]  /*16380*/  @P6 STG.E.U16 desc[UR20][R4.64+0xe0], R82 ;  /* 0x0000e05204006986 */ /* 0x0005e2000c101514 */
[----:B------:R-:W-:-:S03]  /*16390*/  VIADD R16, R2, UR9 ;  /* 0x0000000902107c36 */ /* 0x000fc60008000000 */
[----:B------:R2:W-:Y:S04]  /*163a0*/  @P5 STG.E.U16 desc[UR20][R8.64+0xe2], R83 ;  /* 0x0000e25308005986 */ /* 0x0005e8000c101514 */
[----:B------:R2:W-:Y:S04]  /*163b0*/  @P3 STG.E.U16 desc[UR20][R10.64+0xf0], R84 ;  /* 0x0000f0540a003986 */ /* 0x0005e8000c101514 */
[----:B------:R2:W-:Y:S01]  /*163c0*/  @P2 STG.E.U16 desc[UR20][R12.64+0xf2], R85 ;  /* 0x0000f2550c002986 */ /* 0x0005e2000c101514 */
[----:B------:R-:W-:-:S03]  /*163d0*/  FMUL R87, R87, UR11 ;  /* 0x0000000b57577c20 */ /* 0x000fc60008400000 */
[----:B------:R2:W-:Y:S01]  /*163e0*/  @P4 STG.E.U16 desc[UR20][R14.64+0xf0], R86 ;  /* 0x0000f0560e004986 */ /* 0x0005e2000c101514 */
[----:B------:R-:W-:Y:S05]  /*163f0*/  @!P0 EXIT ;  /* 0x000000000000894d */ /* 0x000fea0003800000 */
[----:B------:R-:W-:Y:S01]  /*16400*/  F2FP.F16.F32.PACK_AB R87, RZ, R87 ;  /* 0x00000057ff57723e */ /* 0x000fe200000000ff */
[----:B------:R-:W-:-:S05]  /*16410*/  IMAD.MOV.U32 R17, RZ, RZ, R7 ;  /* 0x000000ffff117224 */ /* 0x000fca00078e0007 */
[----:B------:R-:W-:Y:S01]  /*16420*/  STG.E.U16 desc[UR20][R16.64+0xf2], R87 ;  /* 0x0000f25710007986 */ /* 0x000fe2000c101514 */
[----:B------:R-:W-:Y:S05]  /*16430*/  EXIT ;  /* 0x000000000000794d */ /* 0x000fea0003800000 */
.L_x_13:
[----:B------:R-:W-:-:S13]  /*16440*/  ISETP.NE.AND P0, PT, RZ, UR7, PT ;  /* 0x00000007ff007c0c */ /* 0x000fda000bf05270 */
[----:B------:R-:W-:Y:S05]  /*16450*/  @P0 EXIT ;  /* 0x000000000000094d */ /* 0x000fea0003800000 */
[----:B------:R-:W-:-:S13]  /*16460*/  ELECT P0, URZ, PT ;  /* 0x00000000003f782f */ /* 0x000fda0003800000 */
[----:B------:R-:W-:Y:S05]  /*16470*/  @!P0 BRA `(.L_x_528) ;  /* 0x0000000400cc8947 */ /* 0x000fea0003800000 */
[----:B------:R-:W-:-:S06]  /*16480*/  UISETP.GE.AND UP0, UPT, UR5, 0x1, UPT ;  /* 0x000000010500788c */ /* 0x000fcc000bf06270 */
[----:B------:R-:W-:-:S13]  /*16490*/  PLOP3.LUT P0, PT, PT, PT, UP0, 0x80, 0x0 ;  /* 0x000000000000781c */ /* 0x000fda0003f0f008 */
[----:B------:R-:W-:Y:S05]  /*164a0*/  @!P0 BRA `(.L_x_528) ;  /* 0x0000000400c08947 */ /* 0x000fea0003800000 */
[----:B------:R-:W0:Y:S01]  /*164b0*/  S2R R3, SR_CgaCtaId ;  /* 0x0000000000037919 */ /* 0x000e220000008800 */
[----:B------:R-:W-:Y:S01]  /*164c0*/  UIMAD UR7, UR26, UR27, URZ ;  /* 0x0000001b1a0772a4 */ /* 0x000fe2000f8e023f */
[----:B------:R-:W-:Y:S01]  /*164d0*/  IMAD.SHL.U32 R16, R7, 0x100, RZ ;  /* 0x0000010007107824 */ /* 0x000fe200078e00ff */
[----:B------:R-:W-:Y:S01]  /*164e0*/  ULDC UR8, c[0x0][0x384] ;  /* 0x0000e10000087ab9 */ /* 0x000fe20000000800 */
[----:B------:R-:W-:Y:S01]  /*164f0*/  IMAD.U32 R10, RZ, RZ, UR6 ;  /* 0x00000006ff0a7e24 */ /* 0x000fe2000f8e00ff */
[----:B------:R-:W-:Y:S01]  /*16500*/  UIMAD UR7, UR4, UR7, 0x1 ;  /* 0x00000001040774a4 */ /* 0x000fe2000f8e0207 */
[----:B------:R-:W-:Y:S01]  /*16510*/  IMAD.HI.U32 R4, R16, UR8, RZ ;  /* 0x0000000810047c27 */ /* 0x000fe2000f8e00ff */
[----:B------:R-:W-:Y:S01]  /*16520*/  LOP3.LUT P0, RZ, R6, 0x1f, RZ, 0xc0, !PT ;  /* 0x0000001f06ff7812 */ /* 0x000fe2000780c0ff */
[----:B------:R-:W-:Y:S01]  /*16530*/  ULDC UR9, c[0x0][0x388] ;  /* 0x0000e20000097ab9 */ /* 0x000fe20000000800 */
[----:B------:R-:W-:Y:S02]  /*16540*/  ISETP.NE.AND P1, PT, R11, RZ, PT ;  /* 0x000000ff0b00720c */ /* 0x000fe40003f25270 */
[----:B------:R-:W-:-:S02]  /*16550*/  CS2R R6, SRZ ;  /* 0x0000000000067805 */ /* 0x000fc4000001ff00 */
[----:B------:R-:W-:Y:S01]  /*16560*/  ISETP.NE.OR P0, PT, R11, RZ, !P0 ;  /* 0x000000ff0b00720c */ /* 0x000fe20004705670 */
[----:B------:R-:W-:Y:S01]  /*16570*/  IMAD.U32 R19, RZ, RZ, UR7 ;  /* 0x00000007ff137e24 */ /* 0x000fe2000f8e00ff */
[----:B------:R-:W-:Y:S02]  /*16580*/  MOV R5, 0x1 ;  /* 0x0000000100057802 */ /* 0x000fe40000000f00 */
[----:B------:R-:W-:Y:S02]  /*16590*/  SHF.R.U32.HI R4, RZ, UR9, R4 ;  /* 0x00000009ff047c19 */ /* 0x000fe40008011604 */
[----:B0-----:R-:W-:-:S04]  /*165a0*/  SHF.L.U32 R0, R3, 0x6, RZ ;  /* 0x0000000603007819 */ /* 0x001fc800000006ff */
[----:B------:R-:W-:-:S05]  /*165b0*/  LOP3.LUT R0, R0, 0x40, RZ, 0xc0, !PT ;  /* 0x0000004000007812 */ /* 0x000fca00078ec0ff */
[----:B------:R-:W-:Y:S01]  /*165c0*/  IMAD R2, R9, 0x80, R0 ;  /* 0x0000008009027824 */ /* 0x000fe200078e0200 */
[----:B------:R-:W-:Y:S01]  /*165d0*/  CS2R R8, SRZ ;  /* 0x0000000000087805 */ /* 0x000fe2000001ff00 */
[----:B------:R-:W-:Y:S01]  /*165e0*/  IMAD.SHL.U32 R0, R3, 0x1000, RZ ;  /* 0x0000100003007824 */ /* 0x000fe200078e00ff */
[----:B------:R-:W-:-:S04]  /*165f0*/  LOP3.LUT R3, R10, 0x2, RZ, 0xfc, !PT ;  /* 0x000000020a037812 */ /* 0x000fc800078efcff */
[----:B------:R-:W-:-:S07]  /*16600*/  LOP3.LUT R0, R0, 0x1000, RZ, 0xc0, !PT ;  /* 0x0000100000007812 */ /* 0x000fce00078ec0ff */
.L_x_532:
[----:B------:R-:W0:Y:S01]  /*16610*/  S2R R11, SR_CgaCtaId ;  /* 0x00000000000b7919 */ /* 0x000e220000008800 */
[----:B------:R-:W-:-:S04]  /*16620*/  MOV R10, 0x400 ;  /* 0x00000400000a7802 */ /* 0x000fc80000000f00 */
[----:B0-----:R-:W-:Y:S02]  /*16630*/  LEA R18, R11, R10, 0x18 ;  /* 0x0000000a0b127211 */ /* 0x001fe400078ec0ff */
[----:B------:R-:W-:-:S03]  /*16640*/  SHF.L.U32 R10, R5, 0x1f, RZ ;  /* 0x0000001f050a7819 */ /* 0x000fc600000006ff */
[----:B------:R-:W-:-:S07]  /*16650*/  IMAD R17, R7, 0x8, R18 ;  /* 0x0000000807117824 */ /* 0x000fce00078e0212 */
.L_x_529:
[----:B0-----:R0:W1:Y:S02]  /*16660*/  SYNCS.PHASECHK.TRANS64.TRYWAIT P2, [R17+URZ+0x30020], R10 ;  /* 0x0300200a110075a7 */ /* 0x001064000804017f */
[----:B-1----:R-:W-:Y:S05]  /*16670*/  @!P2 NANOSLEEP.SYNCS 0x989680 ;  /* 0x009896800000a95d */ /* 0x002fea0003900000 */
[----:B------:R-:W1:Y:S02]  /*16680*/  @!P2 SYNCS.PHASECHK.TRANS64 P2, [R17+URZ+0x30020], R10 ;  /* 0x0300200a1100a5a7 */ /* 0x000e64000804007f */
[----:B-1----:R-:W-:Y:S05]  /*16690*/  @!P2 BRA `(.L_x_529) ;  /* 0xfffffffc00f0a947 */ /* 0x002fea000383ffff */
[----:B0-----:R-:W0:Y:S02]  /*166a0*/  @!P1 LDC R10, c[0x0][0x500] ;  /* 0x00014000ff0a9b82 */ /* 0x001e240000000800 */
[----:B0-----:R0:W-:Y:S02]  /*166b0*/  @!P1 SYNCS.ARRIVE.TRANS64 RZ, [R17+URZ+0x30000], R10 ;  /* 0x0300000a11ff99a7 */ /* 0x0011e4000800003f */
[----:B0-----:R-:W-:-:S04]  /*166c0*/  PRMT R10, R3, 0x9910, RZ ;  /* 0x00009910030a7816 */ /* 0x001fc800000000ff */
[----:B------:R-:W-:-:S13]  /*166d0*/  ISETP.NE.AND P2, PT, R10, 0x2, PT ;  /* 0x000000020a00780c */ /* 0x000fda0003f45270 */
[----:B------:R-:W-:Y:S05]  /*166e0*/  @P2 BRA `(.L_x_530) ;  /* 0x0000000000042947 */ /* 0x000fea0003800000 */
[----:B------:R-:W-:Y:S01]  /*166f0*/  BPT.TRAP 0x1 ;  /* 0x000000040000795c */ /* 0x000fe20000300000 */
.L_x_530:
[----:B------:R-:W-:Y:S05]  /*16700*/  @P0 BRA `(.L_x_531) ;  /* 0x0000000000040947 */ /* 0x000fea0003800000 */
[----:B------:R-:W-:Y:S01]  /*16710*/  BPT.TRAP 0x1 ;  /* 0x000000040000795c */ /* 0x000fe20000300000 */
.L_x_531:
[----:B------:R-:W0:Y:S01]  /*16720*/  LDC R11, c[0x0][0x380] ;  /* 0x0000e000ff0b7b82 */ /* 0x000e220000000800 */
[----:B------:R-:W-:Y:S01]  /*16730*/  R2UR UR7, R4 ;  /* 0x00000000040772ca */ /* 0x000fe200000e0000 */
[----:B------:R-:W-:Y:S01]  /*16740*/  ULDC UR20, c[0x0][0x38c] ;  /* 0x0000e30000147ab9 */ /* 0x000fe20000000800 */
[C---:B------:R-:W-:Y:S01]  /*16750*/  LEA R10, R7.reuse, R0, 0xd ;  /* 0x00000000070a7211 */ /* 0x040fe200078e68ff */
[----:B------:R-:W-:Y:S01]  /*16760*/  UISETP.NE.AND UP0, UPT, UR20, 0x1, UPT ;  /* 0x000000011400788c */ /* 0x000fe2000bf05270 */
[C---:B------:R-:W-:Y:S01]  /*16770*/  R2UR UR18, R8.reuse ;  /* 0x00000000081272ca */ /* 0x040fe200000e0000 */
[----:B------:R-:W-:Y:S01]  /*16780*/  VIADD R8, R8, 0x1 ;  /* 0x0000000108087836 */ /* 0x000fe20000000000 */
[----:B------:R-:W-:Y:S01]  /*16790*/  R2UR UR15, R18 ;  /* 0x00000000120f72ca */ /* 0x000fe200000e0000 */
[----:B------:R-:W1:Y:S01]  /*167a0*/  LDC.64 R12, c[0x0][0x3b8] ;  /* 0x0000ee00ff0c7b82 */ /* 0x000e620000000a00 */
[----:B------:R-:W-:Y:S01]  /*167b0*/  IMAD R10, R10, 0x2, R18 ;  /* 0x000000020a0a7824 */ /* 0x000fe200078e0212 */
[----:B------:R-:W-:Y:S01]  /*167c0*/  R2UR UR16, R7 ;  /* 0x00000000071072ca */ /* 0x000fe200000e0000 */
[----:B------:R-:W-:Y:S01]  /*167d0*/  VIADD R19, R19, 0xffffffff ;  /* 0xffffffff13137836 */ /* 0x000fe20000000000 */
[----:B------:R-:W-:Y:S01]  /*167e0*/  R2UR UR17, R17 ;  /* 0x00000000111172ca */ /* 0x000fe200000e0000 */
[----:B------:R-:W-:Y:S01]  /*167f0*/  ULDC.64 UR30, c[0x0][0x198] ;  /* 0x00006600001e7ab9 */ /* 0x000fe20000000a00 */
[----:B------:R-:W-:Y:S01]  /*16800*/  R2UR UR24, R10 ;  /* 0x000000000a1872ca */ /* 0x000fe200000e0000 */
[----:B------:R-:W-:Y:S01]  /*16810*/  @UP0 ULDC.64 UR12, c[0x0][0x390] ;  /* 0x0000e400000c0ab9 */ /* 0x000fe20000000a00 */
[----:B------:R-:W1:Y:S01]  /*16820*/  LDC.64 R14, c[0x0][0x3d8] ;  /* 0x0000f600ff0e7b82 */ /* 0x000e620000000a00 */
[----:B------:R-:W-:Y:S01]  /*16830*/  UIADD3 UR14, UP1, UR30, 0xf0, URZ ;  /* 0x000000f01e0e7890 */ /* 0x000fe2000ff3e03f */
[----:B------:R-:W-:Y:S01]  /*16840*/  ISETP.GT.AND P5, PT, R19, 0x1, PT ;  /* 0x000000011300780c */ /* 0x000fe20003fa4270 */
[----:B------:R-:W-:Y:S01]  /*16850*/  UIADD3 UR30, UP2, UR30, 0x1f0, URZ ;  /* 0x000001f01e1e7890 */ /* 0x000fe2000ff5e03f */
[----:B------:R-:W-:Y:S01]  /*16860*/  VIADD R7, R7, 0x1 ;  /* 0x0000000107077836 */ /* 0x000fe20000000000 */
[----:B------:R-:W-:Y:S01]  /*16870*/  ULDC.64 UR8, c[0x0][0x3b0] ;  /* 0x0000ec0000087ab9 */ /* 0x000fe20000000a00 */
[----:B------:R-:W-:Y:S01]  /*16880*/  ULDC.64 UR22, c[0x0][0x3d0] ;  /* 0x0000f40000167ab9 */ /* 0x000fe20000000a00 */
[----:B------:R-:W-:Y:S01]  /*16890*/  ULEA UR16, UR16, UR15, 0xf ;  /* 0x0000000f10107291 */ /* 0x000fe2000f8e783f */
[----:B0-----:R-:W-:Y:S01]  /*168a0*/  ISETP.NE.AND P2, PT, R11, 0x1, PT ;  /* 0x000000010b00780c */ /* 0x001fe20003f45270 */
[----:B------:R-:W-:Y:S01]  /*168b0*/  USHF.L.U32 UR18, UR18, 0x6, URZ ;  /* 0x0000000612127899 */ /* 0x000fe2000800063f */
[----:B------:R-:W-:Y:S01]  /*168c0*/  ISETP.NE.AND P4, PT, R7, 0x4, PT ;  /* 0x000000040700780c */ /* 0x000fe20003f85270 */
[----:B------:R-:W-:-:S02]  /*168d0*/  UIADD3 UR17, UR17, 0x30000, URZ ;  /* 0x0003000011117890 */ /* 0x000fc4000fffe03f */
[----:B------:R-:W-:Y:S01]  /*168e0*/  UIADD3.X UR15, URZ, UR31, URZ, UP1, !UPT ;  /* 0x0000001f3f0f7290 */ /* 0x000fe20008ffe43f */
[----:B------:R-:W-:Y:S01]  /*168f0*/  SEL R7, R7, RZ, P4 ;  /* 0x000000ff07077207 */ /* 0x000fe20002000000 */
[----:B------:R-:W-:Y:S01]  /*16900*/  UIADD3.X UR31, URZ, UR31, URZ, UP2, !UPT ;  /* 0x0000001f3f1f7290 */ /* 0x000fe200097fe43f */
[----:B------:R-:W-:Y:S01]  /*16910*/  UMOV UR32, 0x30000 ;  /* 0x0003000000207882 */ /* 0x000fe20000000000 */
[----:B------:R-:W-:Y:S01]  /*16920*/  UMOV UR28, 0x0 ;  /* 0x00000000001c7882 */ /* 0x000fe20000000000 */
[----:B------:R-:W-:-:S03]  /*16930*/  UMOV UR29, 0x10000000 ;  /* 0x10000000001d7882 */ /* 0x000fc60000000000 */
[----:B------:R-:W-:Y:S01]  /*16940*/  @P2 IMAD.U32 R20, RZ, RZ, UR7 ;  /* 0x00000007ff142e24 */ /* 0x000fe2000f8e00ff */
[----:B------:R-:W-:Y:S01]  /*16950*/  R2UR UR7, R16 ;  /* 0x00000000100772ca */ /* 0x000fe200000e0000 */
[----:B-1----:R-:W-:-:S03]  /*16960*/  IMAD R10, R9, R12, R14 ;  /* 0x0000000c090a7224 */ /* 0x002fc600078e020e */
[----:B------:R-:W-:Y:S01]  /*16970*/  @P2 R2UR UR7, R20 ;  /* 0x00000000140722ca */ /* 0x000fe200000e0000 */
[----:B------:R-:W0:Y:S01]  /*16980*/  LDC R12, c[0x0][0x3c8] ;  /* 0x0000f200ff0c7b82 */ /* 0x000e220000000800 */
[----:B------:R-:W-:-:S04]  /*16990*/  ISETP.NE.AND P2, PT, R8, UR4, PT ;  /* 0x0000000408007c0c */ /* 0x000fc8000bf45270 */
[----:B------:R-:W-:-:S07]  /*169a0*/  SEL R8, R8, RZ, P2 ;  /* 0x000000ff08087207 */ /* 0x000fce0001000000 */
[----:B------:R-:W-:Y:S02]  /*169b0*/  UIADD3 UR10, -UR7, URZ, URZ ;  /* 0x0000003f070a7290 */ /* 0x000fe4000fffe13f */
[----:B------:R-:W-:-:S04]  /*169c0*/  UMOV UR21, UR7 ;  /* 0x0000000700157c82 */ /* 0x000fc80008000000 */
[----:B------:R-:W-:Y:S01]  /*169d0*/  IMAD R14, R11, UR10, R16 ;  /* 0x0000000a0b0e7c24 */ /* 0x000fe2000f8e0210 */
[----:B------:R-:W-:Y:S01]  /*169e0*/  UIMAD.WIDE.U32 UR10, UR7, UR12, URZ ;  /* 0x0000000c070a72a5 */ /* 0x000fe2000f8e003f */
[----:B------:R-:W-:Y:S01]  /*169f0*/  IMAD R11, R6, R13, R15 ;  /* 0x0000000d060b7224 */ /* 0x000fe200078e020f */
[C---:B------:R-:W-:Y:S02]  /*16a00*/  R2UR UR12, R9.reuse ;  /* 0x00000000090c72ca */ /* 0x040fe400000e0000 */
[----:B------:R-:W-:Y:S01]  /*16a10*/  R2UR UR19, R14 ;  /* 0x000000000e1372ca */ /* 0x000fe200000e0000 */
[----:B------:R-:W-:Y:S01]  /*16a20*/  @UP0 USHF.R.U32.HI UR21, URZ, UR13, UR11 ;  /* 0x0000000d3f150299 */ /* 0x000fe2000801160b */
[----:B------:R-:W-:Y:S02]  /*16a30*/  PRMT R10, R10, 0x40, R11 ;  /* 0x000000400a0a7816 */ /* 0x000fe4000000000b */
[----:B------:R-:W-:Y:S01]  /*16a40*/  IADD3 R11, R9, 0x1, RZ ;  /* 0x00000001090b7810 */ /* 0x000fe20007ffe0ff */
[----:B------:R-:W-:Y:S01]  /*16a50*/  @P2 IMAD.MOV R11, RZ, RZ, R9 ;  /* 0x000000ffff0b2224 */ /* 0x000fe200078e0209 */
[----:B------:R-:W-:Y:S01]  /*16a60*/  R2UR UR25, R10 ;  /* 0x000000000a1972ca */ /* 0x000fe200000e0000 */
[----:B------:R-:W-:Y:S01]  /*16a70*/  UIADD3 UR10, -UR21, URZ, URZ ;  /* 0x0000003f150a7290 */ /* 0x000fe2000fffe13f */
[----:B------:R-:W-:-:S02]  /*16a80*/  R2UR UR11, R2 ;  /* 0x00000000020b72ca */ /* 0x000fc400000e0000 */
[C---:B0-----:R-:W-:Y:S01]  /*16a90*/  ISETP.NE.AND P3, PT, R11.reuse, R12, PT ;  /* 0x0000000c0b00720c */ /* 0x041fe20003f65270 */
[----:B------:R-:W-:Y:S01]  /*16aa0*/  UIMAD UR20, UR20, UR10, UR7 ;  /* 0x0000000a141472a4 */ /* 0x000fe2000f8e0207 */
[C---:B------:R-:W-:Y:S01]  /*16ab0*/  R2UR UR13, R6.reuse ;  /* 0x00000000060d72ca */ /* 0x040fe200000e0000 */
[----:B------:R-:W-:Y:S01]  /*16ac0*/  UIMAD UR19, UR19, UR8, UR22 ;  /* 0x00000008131372a4 */ /* 0x000fe2000f8e0216 */
[----:B------:R-:W-:Y:S01]  /*16ad0*/  IADD3 R10, R6, 0x1, RZ ;  /* 0x00000001060a7810 */ /* 0x000fe20007ffe0ff */
[----:B------:R-:W-:Y:S01]  /*16ae0*/  UIMAD UR20, UR20, UR9, UR23 ;  /* 0x00000009141472a4 */ /* 0x000fe2000f8e0217 */
[----:B------:R-:W-:Y:S01]  /*16af0*/  SEL R12, RZ, 0x1, P4 ;  /* 0x00000001ff0c7807 */ /* 0x000fe20002000000 */
[----:B------:R-:W-:Y:S01]  /*16b00*/  UIADD3 UR8, UR24, 0x20000, URZ ;  /* 0x0002000018087890 */ /* 0x000fe2000fffe03f */
[----:B------:R-:W-:Y:S01]  /*16b10*/  SEL R9, R11, RZ, P3 ;  /* 0x000000ff0b097207 */ /* 0x000fe20001800000 */
[----:B------:R-:W-:Y:S01]  /*16b20*/  UPRMT UR7, UR25, 0x5410, URZ ;  /* 0x0000541019077896 */ /* 0x000fe2000800003f */
[----:B------:R-:W-:Y:S01]  /*16b30*/  LOP3.LUT R5, R5, R12, RZ, 0x3c, !PT ;  /* 0x0000000c05057212 */ /* 0x000fe200078e3cff */
[----:B------:R-:W-:Y:S01]  /*16b40*/  UMOV UR9, UR17 ;  /* 0x0000001100097c82 */ /* 0x000fe20008000000 */
[----:B------:R-:W-:Y:S01]  /*16b50*/  UMOV UR10, UR18 ;  /* 0x00000012000a7c82 */ /* 0x000fe20008000000 */
[----:B------:R-:W-:-:S04]  /*16b60*/  @P3 IMAD.MOV R10, RZ, RZ, R6 ;  /* 0x000000ffff0a3224 */ /* 0x000fc800078e0206 */
[----:B------:R-:W-:Y:S01]  /*16b70*/  IMAD.MOV.U32 R6, RZ, RZ, R10 ;  /* 0x000000ffff067224 */ /* 0x000fe200078e000a */
[----:B------:R0:W-:Y:S01]  /*16b80*/  UTMALDG.4D.IM2COL [UR16], [UR14], UR7 ;  /* 0x000000100e0073b4 */ /* 0x0001e20008058007 */
[----:B------:R0:W-:Y:S02]  /*16b90*/  UTMALDG.4D.MULTICAST [UR8], [UR30], UR32, desc[UR28] ;  /* 0x00001c081e0073b4 */ /* 0x0001e40008019820 */
[----:B0-----:R-:W-:Y:S05]  /*16ba0*/  @P5 BRA `(.L_x_532) ;  /* 0xfffffff800985947 */ /* 0x001fea000383ffff */
.L_x_528:
[----:B------:R-:W-:Y:S05]  /*16bb0*/  WARPSYNC.ALL ;  /* 0x0000000000007948 */ /* 0x000fea0003800000 */
[----:B------:R-:W-:-:S13]  /*16bc0*/  ELECT P0, URZ, PT ;  /* 0x00000000003f782f */ /* 0x000fda0003800000 */
[----:B------:R-:W-:Y:S05]  /*16bd0*/  @!P0 EXIT ;  /* 0x000000000000894d */ /* 0x000fea0003800000 */
[----:B------:R-:W-:-:S04]  /*16be0*/  ULOP3.LUT UR6, UR6, 0x2, URZ, 0xfc, !UPT ;  /* 0x0000000206067892 */ /* 0x000fc8000f8efc3f */
[----:B------:R-:W-:-:S06]  /*16bf0*/  UISETP.NE.AND UP0, UPT, UR6, 0x3, UPT ;  /* 0x000000030600788c */ /* 0x000fcc000bf05270 */
[----:B------:R-:W-:-:S13]  /*16c00*/  PLOP3.LUT P0, PT, PT, PT, UP0, 0x80, 0x0 ;  /* 0x000000000000781c */ /* 0x000fda0003f0f008 */
[----:B------:R-:W-:Y:S05]  /*16c10*/  @!P0 BRA `(.L_x_533) ;  /* 0x0000000000048947 */ /* 0x000fea0003800000 */
[----:B------:R-:W-:Y:S01]  /*16c20*/  BPT.TRAP 0x1 ;  /* 0x000000040000795c */ /* 0x000fe20000300000 */
.L_x_533:
[----:B------:R-:W0:Y:S01]  /*16c30*/  S2UR UR7, SR_CgaCtaId ;  /* 0x00000000000779c3 */ /* 0x000e220000008800 */
[----:B------:R-:W-:Y:S01]  /*16c40*/  ULOP3.LUT UP0, URZ, UR5, 0x4, URZ, 0xc0, !UPT ;  /* 0x00000004053f7892 */ /* 0x000fe2000f80c03f */
[----:B------:R-:W-:Y:S01]  /*16c50*/  UMOV UR6, 0x400 ;  /* 0x0000040000067882 */ /* 0x000fe20000000000 */
[----:B------:R-:W-:Y:S02]  /*16c60*/  USHF.L.U32 UR4, UR5, 0x3, URZ ;  /* 0x0000000305047899 */ /* 0x000fe4000800063f */
[----:B------:R-:W-:Y:S02]  /*16c70*/  USEL UR8, URZ, 0x1, UP0 ;  /* 0x000000013f087887 */ /* 0x000fe40008000000 */
[----:B------:R-:W-:-:S04]  /*16c80*/  ULOP3.LUT UR5, UR5, 0x3, URZ, 0xc0, !UPT ;  /* 0x0000000305057892 */ /* 0x000fc8000f8ec03f */
[----:B------:R-:W-:-:S05]  /*16c90*/  IMAD.U32 R0, RZ, RZ, UR8 ;  /* 0x00000008ff007e24 */ /* 0x000fca000f8e00ff */
[----:B------:R-:W-:Y:S01]  /*16ca0*/  SHF.L.U32 R0, R0, 0x1f, RZ ;  /* 0x0000001f00007819 */ /* 0x000fe200000006ff */
[----:B0-----:R-:W-:Y:S02]  /*16cb0*/  ULEA UR7, UR7, UR6, 0x18 ;  /* 0x0000000607077291 */ /* 0x001fe4000f8ec03f */
[----:B------:R-:W-:Y:S02]  /*16cc0*/  ULOP3.LUT UR6, UR4, 0x18, URZ, 0xc0, !UPT ;  /* 0x0000001804067892 */ /* 0x000fe4000f8ec03f */
[----:B------:R-:W-:-:S04]  /*16cd0*/  UIADD3 UR4, UR7, 0x30020, URZ ;  /* 0x0003002007047890 */ /* 0x000fc8000fffe03f */
[----:B------:R-:W-:-:S12]  /*16ce0*/  UIADD3 UR6, UR4, UR6, URZ ;  /* 0x0000000604067290 */ /* 0x000fd8000fffe03f */
.L_x_534:
[----:B0-----:R-:W-:-:S04]  /*16cf0*/  MOV R3, UR6 ;  /* 0x0000000600037c02 */ /* 0x001fc80008000f00 */
[----:B------:R0:W1:Y:S03]  /*16d00*/  SYNCS.PHASECHK.TRANS64.TRYWAIT P0, [R3+URZ], R0 ;  /* 0x00000000030075a7 */ /* 0x000066000800017f */
[----:B-1----:R-:W-:Y:S05]  /*16d10*/  @!P0 NANOSLEEP.SYNCS 0x989680 ;  /* 0x009896800000895d */ /* 0x002fea0003900000 */
[----:B------:R-:W1:Y:S02]  /*16d20*/  @!P0 SYNCS.PHASECHK.TRANS64 P0, [R3+URZ], R0 ;  /* 0x00000000030085a7 */ /* 0x000e64000800007f */
[----:B-1----:R-:W-:Y:S05]  /*16d30*/  @!P0 BRA `(.L_x_534) ;  /* 0xfffffffc00ec8947 */ /* 0x002fea000383ffff */
[----:B------:R-:W-:-:S04]  /*16d40*/  UIADD3 UR5, UR5, 0x1, URZ ;  /* 0x0000000105057890 */ /* 0x000fc8000fffe03f */
[----:B------:R-:W-:Y:S02]  /*16d50*/  UISETP.EQ.XOR UP0, UPT, UR5, 0x4, !UP0 ;  /* 0x000000040500788c */ /* 0x000fe4000c702a70 */
[----:B------:R-:W-:Y:S02]  /*16d60*/  UISETP.NE.AND UP1, UPT, UR5, 0x4, UPT ;  /* 0x000000040500788c */ /* 0x000fe4000bf25270 */
[----:B------:R-:W-:Y:S02]  /*16d70*/  USEL UR6, URZ, 0x1, !UP0 ;  /* 0x000000013f067887 */ /* 0x000fe4000c000000 */
[----:B------:R-:W-:-:S04]  /*16d80*/  USEL UR5, UR5, URZ, UP1 ;  /* 0x0000003f05057287 */ /* 0x000fc80008800000 */
[----:B0-----:R-:W-:Y:S01]  /*16d90*/  IMAD.U32 R0, RZ, RZ, UR6 ;  /* 0x00000006ff007e24 */ /* 0x001fe2000f8e00ff */
[----:B------:R-:W-:-:S04]  /*16da0*/  ULEA UR7, UR5, UR4, 0x3 ;  /* 0x0000000405077291 */ /* 0x000fc8000f8e183f */
[----:B------:R-:W-:-:S08]  /*16db0*/  SHF.L.U32 R0, R0, 0x1f, RZ ;  /* 0x0000001f00007819 */ /* 0x000fd000000006ff */
.L_x_535:
[----:B0-----:R-:W-:-:S04]  /*16dc0*/  IMAD.U32 R3, RZ, RZ, UR7 ;  /* 0x00000007ff037e24 */ /* 0x001fc8000f8e00ff */
[----:B------:R0:W1:Y:S03]  /*16dd0*/  SYNCS.PHASECHK.TRANS64.TRYWAIT P0, [R3+URZ], R0 ;  /* 0x00000000030075a7 */ /* 0x000066000800017f */
[----:B-1----:R-:W-:Y:S05]  /*16de0*/  @!P0 NANOSLEEP.SYNCS 0x989680 ;  /* 0x009896800000895d */ /* 0x002fea0003900000 */
[----:B------:R-:W1:Y:S02]  /*16df0*/  @!P0 SYNCS.PHASECHK.TRANS64 P0, [R3+URZ], R0 ;  /* 0x00000000030085a7 */ /* 0x000e64000800007f */
[----:B-1----:R-:W-:Y:S05]  /*16e00*/  @!P0 BRA `(.L_x_535) ;  /* 0xfffffffc00ec8947 */ /* 0x002fea000383ffff */
[----:B------:R-:W-:-:S04]  /*16e10*/  UIADD3 UR5, UR5, 0x1, URZ ;  /* 0x0000000105057890 */ /* 0x000fc8000fffe03f */
[----:B------:R-:W-:Y:S02]  /*16e20*/  UISETP.EQ.XOR UP0, UPT, UR5, 0x4, UP0 ;  /* 0x000000040500788c */ /* 0x000fe40008702a70 */
[----:B------:R-:W-:Y:S02]  /*16e30*/  UISETP.NE.AND UP1, UPT, UR5, 0x4, UPT ;  /* 0x000000040500788c */ /* 0x000fe4000bf25270 */
[----:B------:R-:W-:Y:S02]  /*16e40*/  USEL UR6, URZ, 0x1, !UP0 ;  /* 0x000000013f067887 */ /* 0x000fe4000c000000 */
[----:B------:R-:W-:-:S04]  /*16e50*/  USEL UR5, UR5, URZ, UP1 ;  /* 0x0000003f05057287 */ /* 0x000fc80008800000 */
[----:B0-----:R-:W-:Y:S01]  /*16e60*/  IMAD.U32 R0, RZ, RZ, UR6 ;  /* 0x00000006ff007e24 */ /* 0x001fe2000f8e00ff */
[----:B------:R-:W-:-:S04]  /*16e70*/  ULEA UR7, UR5, UR4, 0x3 ;  /* 0x0000000405077291 */ /* 0x000fc8000f8e183f */
[----:B------:R-:W-:-:S08]  /*16e80*/  SHF.L.U32 R0, R0, 0x1f, RZ ;  /* 0x0000001f00007819 */ /* 0x000fd000000006ff */
.L_x_536:
[----:B0-----:R-:W-:-:S04]  /*16e90*/  MOV R3, UR7 ;  /* 0x0000000700037c02 */ /* 0x001fc80008000f00 */
        /* <DEDUP_REMOVED lines=12> */
.L_x_537:
[----:B0-----:R-:W-:-:S04]  /*16f60*/  IMAD.U32 R3, RZ, RZ, UR5 ;  /* 0x00000005ff037e24 */ /* 0x001fc8000f8e00ff */
[----:B------:R0:W1:Y:S03]  /*16f70*/  SYNCS.PHASECHK.TRANS64.TRYWAIT P0, [R3+URZ], R0 ;  /* 0x00000000030075a7 */ /* 0x000066000800017f */
[----:B-1----:R-:W-:Y:S05]  /*16f80*/  @!P0 NANOSLEEP.SYNCS 0x989680 ;  /* 0x009896800000895d */ /* 0x002fea0003900000 */
[----:B------:R-:W1:Y:S02]  /*16f90*/  @!P0 SYNCS.PHASECHK.TRANS64 P0, [R3+URZ], R0 ;  /* 0x00000000030085a7 */ /* 0x000e64000800007f */
[----:B-1----:R-:W-:Y:S05]  /*16fa0*/  @P0 EXIT ;  /* 0x000000000000094d */ /* 0x002fea0003800000 */
[----:B------:R-:W-:Y:S05]  /*16fb0*/  BRA `(.L_x_537) ;  /* 0xfffffffc00e87947 */ /* 0x000fea000383ffff */
.L_x_538:
[----:B------:R-:W-:-:S00]  /*16fc0*/  BRA `(.L_x_538) ;  /* 0xfffffffc00fc7947 */ /* 0x000fc0000383ffff */
[----:B------:R-:W-:-:S00]  /*16fd0*/  NOP ;  /* 0x0000000000007918 */ /* 0x000fc00000000000 */
        /* <DEDUP_REMOVED lines=10> */
.L_x_539:


//--------------------- .nv.shared._ZN7cutlass13device_kernelINS_4conv6kernel13ConvUniversalINS1_16ConvProblemShapeILNS1_8OperatorE0ELi2EEENS1_10collective14CollectiveConvINS1_46MainloopSm90TmaGmmaWarpSpecializedImplicitGemmILS5_0ELi4ELi2EN4cute5tupleIJNSA_1CILi2EEENSC_ILi1EEESE_EEENS1_36KernelImplicitTmaWarpSpecializedSm90ELi1EEENSB_IJNSC_ILi256EEENSC_ILi128EEENSB_IJNSC_ILi64EEEEEEEEENS_6half_tESN_NSA_8TiledMMAINSA_8MMA_AtomIJNSA_4SM904GMMA26MMA_64x128x16_F32F16F16_SSILNSR_5MajorE0ELST_0ELNSR_7ScaleInE1ELSU_1EEEEEENSA_6LayoutINSB_IJSE_SE_SE_EEENSB_IJNSC_ILi0EEESZ_SZ_EEEEENSB_IJNSA_10UnderscoreES12_S12_EEEEENS7_6detail26Sm90ImplicitGemmTileTraitsINSA_20SM90_TMA_LOAD_IM2COLENSA_14ComposedLayoutINSA_7SwizzleILi3ELi4ELi3EEENSA_18smem_ptr_flag_bitsILi16EEENSX_INSB_IJNSB_IJNSC_ILi8EEENSC_ILi32EEEEEENSB_IJSK_SE_EEENSB_IJSE_NSC_ILi4EEEEEEEEENSB_IJNSB_IJSK_NSC_ILi512EEEEEENSB_IJSE_SZ_EEENSB_IJSZ_NSC_ILi16384EEEEEEEEEEEEEvEENS16_INSA_23SM90_TMA_LOAD_MULTICASTENS18_IS1A_S1C_NSX_INSB_IJNSB_IJS1D_NSC_ILi16EEEEEES1G_S1I_EEENSB_IJS1L_S1M_NSB_IJSZ_NSC_ILi8192EEEEEEEEEEEEEvEEEENS_8epilogue10collective6detail29Sm90TmaWarpSpecializedAdapterINS25_15DefaultEpilogueISN_NSB_IJNSB_IJlllEEESE_SZ_EEES2A_NS24_6thread17LinearCombinationISN_Li1EffLNS2B_9ScaleType4KindE0ELNS_15FloatRoundStyleE2ESN_EENS_4gemm15EpilogueDefaultEEEEEvvEEEEvNT_6ParamsE --------------------------
	.section	.nv.shared._ZN7cutlass13device_kernelINS_4conv6kernel13ConvUniversalINS1_16ConvProblemShapeILNS1_8OperatorE0ELi2EEENS1_10collective14CollectiveConvINS1_46MainloopSm90TmaGmmaWarpSpecializedImplicitGemmILS5_0ELi4ELi2EN4cute5tupleIJNSA_1CILi2EEENSC_ILi1EEESE_EEENS1_36KernelImplicitTmaWarpSpecializedSm90ELi1EEENSB_IJNSC_ILi256EEENSC_ILi128EEENSB_IJNSC_ILi64EEEEEEEEENS_6half_tESN_NSA_8TiledMMAINSA_8MMA_AtomIJNSA_4SM904GMMA26MMA_64x128x16_F32F16F16_SSILNSR_5MajorE0ELST_0ELNSR_7ScaleInE1ELSU_1EEEEEENSA_6LayoutINSB_IJSE_SE_SE_EEENSB_IJNSC_ILi0EEESZ_SZ_EEEEENSB_IJNSA_10UnderscoreES12_S12_EEEEENS7_6detail26Sm90ImplicitGemmTileTraitsINSA_20SM90_TMA_LOAD_IM2COLENSA_14ComposedLayoutINSA_7SwizzleILi3ELi4ELi3EEENSA_18smem_ptr_flag_bitsILi16EEENSX_INSB_IJNSB_IJNSC_ILi8EEENSC_ILi32EEEEEENSB_IJSK_SE_EEENSB_IJSE_NSC_ILi4EEEEEEEEENSB_IJNSB_IJSK_NSC_ILi512EEEEEENSB_IJSE_SZ_EEENSB_IJSZ_NSC_ILi16384EEEEEEEEEEEEEvEENS16_INSA_23SM90_TMA_LOAD_MULTICASTENS18_IS1A_S1C_NSX_INSB_IJNSB_IJS1D_NSC_ILi16EEEEEES1G_S1I_EEENSB_IJS1L_S1M_NSB_IJSZ_NSC_ILi8192EEEEEEEEEEEEEvEEEENS_8epilogue10collective6detail29Sm90TmaWarpSpecializedAdapterINS25_15DefaultEpilogueISN_NSB_IJNSB_IJlllEEESE_SZ_EEES2A_NS24_6thread17LinearCombinationISN_Li1EffLNS2B_9ScaleType4KindE0ELNS_15FloatRoundStyleE2ESN_EENS_4gemm15EpilogueDefaultEEEEEvvEEEEvNT_6ParamsE,"aw",@nobits
	.sectionflags	@""
	.align	16
	.zero		1024


//--------------------- .nv.shared.reserved.0     --------------------------
	.section	.nv.shared.reserved.0,"aw",@nobits
	.weak		__nv_reservedSMEM_offset_0_alias
	.size		__nv_reservedSMEM_offset_0_alias, 0, 0
	.other		__nv_reservedSMEM_offset_0_alias,@"STO_CUDA_RESERVED_SHARED STV_DEFAULT"
__nv_reservedSMEM_offset_0_alias:
	.zero		0


//--------------------- .nv.global                --------------------------
	.section	.nv.global,"aw",@nobits
.nv.global:
	.type		_ZN39_INTERNAL_7279c7bb_4_k_cu_6f1df042_29594cute1_E,@object
	.size		_ZN39_INTERNAL_7279c7bb_4_k_cu_6f1df042_29594cute1_E,(_ZN39_INTERNAL_7279c7bb_4_k_cu_6f1df042_29594cuda3std3__45__cpo6cbeginE - _ZN39_INTERNAL_7279c7bb_4_k_cu_6f1df042_29594cute1_E)
_ZN39_INTERNAL_7279c7bb_4_k_cu_6f1df042_29594cute1_E:
	.zero		1
	.type		_ZN39_INTERNAL_7279c7bb_4_k_cu_6f1df042_29594cuda3std3__45__cpo6cbeginE,@object
	.size		_ZN39_INTERNAL_7279c7bb_4_k_cu_6f1df042_29594cuda3std3__45__cpo6cbeginE,(_ZN39_INTERNAL_7279c7bb_4_k_cu_6f1df042_29594cuda3std3__48in_placeE - _ZN39_INTERNAL_7279c7bb_4_k_cu_6f1df042_29594cuda3std3__45__cpo6cbeginE)
_ZN39_INTERNAL_7279c7bb_4_k_cu_6f1df042_29594cuda3std3__45__cpo6cbeginE:
	.zero		1
	.type		_ZN39_INTERNAL_7279c7bb_4_k_cu_6f1df042_29594cuda3std3__48in_placeE,@object
	.size		_ZN39_INTERNAL_7279c7bb_4_k_cu_6f1df042_29594cuda3std3__48in_placeE,(_ZN39_INTERNAL_7279c7bb_4_k_cu_6f1df042_29594cuda3std6ranges3__45__cpo9iter_moveE - _ZN39_INTERNAL_7279c7bb_4_k_cu_6f1df042_29594cuda3std3__48in_placeE)
_ZN39_INTERNAL_7279c7bb_4_k_cu_6f1df042_29594cuda3std3__48in_placeE:
	.zero		1
	.type		_ZN39_INTERNAL_7279c7bb_4_k_cu_6f1df042_29594cuda3std6ranges3__45__cpo9iter_moveE,@object
	.size		_ZN39_INTERNAL_7279c7bb_4_k_cu_6f1df042_29594cuda3std6ranges3__45__cpo9iter_moveE,(_ZN39_INTERNAL_7279c7bb_4_k_cu_6f1df042_29594cuda3std3__45__cpo5beginE - _ZN39_INTERNAL_7279c7bb_4_k_cu_6f1df042_29594cuda3std6ranges3__45__cpo9iter_moveE)
_ZN39_INTERNAL_7279c7bb_4_k_cu_6f1df042_29594cuda3std6ranges3__45__cpo9iter_moveE:
	.zero		1
	.type		_ZN39_INTERNAL_7279c7bb_4_k_cu_6f1df042_29594cuda3std3__45__cpo5beginE,@object
	.size		_ZN39_INTERNAL_7279c7bb_4_k_cu_6f1df042_29594cuda3std3__45__cpo5beginE,(_ZN39_INTERNAL_7279c7bb_4_k_cu_6f1df042_29594cuda3std3__441_GLOBAL__N__7279c7bb_4_k_cu_6f1df042_29596ignoreE - _ZN39_INTERNAL_7279c7bb_4_k_cu_6f1df042_29594cuda3std3__45__cpo5beginE)
_ZN39_INTERNAL_7279c7bb_4_k_cu_6f1df042_29594cuda3std3__45__cpo5beginE:
	.zero		1
	.type		_ZN39_INTERNAL_7279c7bb_4_k_cu_6f1df042_29594cuda3std3__441_GLOBAL__N__7279c7bb_4_k_cu_6f1df042_29596ignoreE,@object
	.size		_ZN39_INTERNAL_7279c7bb_4_k_cu_6f1df042_29594cuda3std3__441_GLOBAL__N__7279c7bb_4_k_cu_6f1df042_29596ignoreE,(_ZN39_INTERNAL_7279c7bb_4_k_cu_6f1df042_29594cute7productE - _ZN39_INTERNAL_7279c7bb_4_k_cu_6f1df042_29594cuda3std3__441_GLOBAL__N__7279c7bb_4_k_cu_6f1df042_29596ignoreE)
_ZN39_INTERNAL_7279c7bb_4_k_cu_6f1df042_29594cuda3std3__441_GLOBAL__N__7279c7bb_4_k_cu_6f1df042_29596ignoreE:
	.zero		1
	.type		_ZN39_INTERNAL_7279c7bb_4_k_cu_6f1df042_29594cute7productE,@object
	.size		_ZN39_INTERNAL_7279c7bb_4_k_cu_6f1df042_29594cute7productE,(_ZN39_INTERNAL_7279c7bb_4_k_cu_6f1df042_29594cuda3std3__45__cpo3endE - _ZN39_INTERNAL_7279c7bb_4_k_cu_6f1df042_29594cute7productE)
_ZN39_INTERNAL_7279c7bb_4_k_cu_6f1df042_29594cute7productE:
	.zero		1
	.type		_ZN39_INTERNAL_7279c7bb_4_k_cu_6f1df042_29594cuda3std3__45__cpo3endE,@object
	.size		_ZN39_INTERNAL_7279c7bb_4_k_cu_6f1df042_29594cuda3std3__45__cpo3endE,(_ZN39_INTERNAL_7279c7bb_4_k_cu_6f1df042_29594cuda3std3__419piecewise_constructE - _ZN39_INTERNAL_7279c7bb_4_k_cu_6f1df042_29594cuda3std3__45__cpo3endE)
_ZN39_INTERNAL_7279c7bb_4_k_cu_6f1df042_29594cuda3std3__45__cpo3endE:
	.zero		1
	.type		_ZN39_INTERNAL_7279c7bb_4_k_cu_6f1df042_29594cuda3std3__419piecewise_constructE,@object
	.size		_ZN39_INTERNAL_7279c7bb_4_k_cu_6f1df042_29594cuda3std3__419piecewise_constructE,(_ZN39_INTERNAL_7279c7bb_4_k_cu_6f1df042_29594cuda3std3__45__cpo4cendE - _ZN39_INTERNAL_7279c7bb_4_k_cu_6f1df042_29594cuda3std3__419piecewise_constructE)
_ZN39_INTERNAL_7279c7bb_4_k_cu_6f1df042_29594cuda3std3__419piecewise_constructE:
	.zero		1
	.type		_ZN39_INTERNAL_7279c7bb_4_k_cu_6f1df042_29594cuda3std3__45__cpo4cendE,@object
	.size		_ZN39_INTERNAL_7279c7bb_4_k_cu_6f1df042_29594cuda3std3__45__cpo4cendE,(_ZN39_INTERNAL_7279c7bb_4_k_cu_6f1df042_29594cuda3std6ranges3__45__cpo4swapE - _ZN39_INTERNAL_7279c7bb_4_k_cu_6f1df042_29594cuda3std3__45__cpo4cendE)
_ZN39_INTERNAL_7279c7bb_4_k_cu_6f1df042_29594cuda3std3__45__cpo4cendE:
	.zero		1
	.type		_ZN39_INTERNAL_7279c7bb_4_k_cu_6f1df042_29594cuda3std6ranges3__45__cpo4swapE,@object
	.size		_ZN39_INTERNAL_7279c7bb_4_k_cu_6f1df042_29594cuda3std6ranges3__45__cpo4swapE,(.L_7 - _ZN39_INTERNAL_7279c7bb_4_k_cu_6f1df042_29594cuda3std6ranges3__45__cpo4swapE)
_ZN39_INTERNAL_7279c7bb_4_k_cu_6f1df042_29594cuda3std6ranges3__45__cpo4swapE:
	.zero		1
.L_7:


//--------------------- .nv.constant0._ZN7cutlass13device_kernelINS_4conv6kernel13ConvUniversalINS1_16ConvProblemShapeILNS1_8OperatorE0ELi2EEENS1_10collective14CollectiveConvINS1_46MainloopSm90TmaGmmaWarpSpecializedImplicitGemmILS5_0ELi4ELi2EN4cute5tupleIJNSA_1CILi2EEENSC_ILi1EEESE_EEENS1_36KernelImplicitTmaWarpSpecializedSm90ELi1EEENSB_IJNSC_ILi256EEENSC_ILi128EEENSB_IJNSC_ILi64EEEEEEEEENS_6half_tESN_NSA_8TiledMMAINSA_8MMA_AtomIJNSA_4SM904GMMA26MMA_64x128x16_F32F16F16_SSILNSR_5MajorE0ELST_0ELNSR_7ScaleInE1ELSU_1EEEEEENSA_6LayoutINSB_IJSE_SE_SE_EEENSB_IJNSC_ILi0EEESZ_SZ_EEEEENSB_IJNSA_10UnderscoreES12_S12_EEEEENS7_6detail26Sm90ImplicitGemmTileTraitsINSA_20SM90_TMA_LOAD_IM2COLENSA_14ComposedLayoutINSA_7SwizzleILi3ELi4ELi3EEENSA_18smem_ptr_flag_bitsILi16EEENSX_INSB_IJNSB_IJNSC_ILi8EEENSC_ILi32EEEEEENSB_IJSK_SE_EEENSB_IJSE_NSC_ILi4EEEEEEEEENSB_IJNSB_IJSK_NSC_ILi512EEEEEENSB_IJSE_SZ_EEENSB_IJSZ_NSC_ILi16384EEEEEEEEEEEEEvEENS16_INSA_23SM90_TMA_LOAD_MULTICASTENS18_IS1A_S1C_NSX_INSB_IJNSB_IJS1D_NSC_ILi16EEEEEES1G_S1I_EEENSB_IJS1L_S1M_NSB_IJSZ_NSC_ILi8192EEEEEEEEEEEEEvEEEENS_8epilogue10collective6detail29Sm90TmaWarpSpecializedAdapterINS25_15DefaultEpilogueISN_NSB_IJNSB_IJlllEEESE_SZ_EEES2A_NS24_6thread17LinearCombinationISN_Li1EffLNS2B_9ScaleType4KindE0ELNS_15FloatRoundStyleE2ESN_EENS_4gemm15EpilogueDefaultEEEEEvvEEEEvNT_6ParamsE --------------------------
	.section	.nv.constant0._ZN7cutlass13device_kernelINS_4conv6kernel13ConvUniversalINS1_16ConvProblemShapeILNS1_8OperatorE0ELi2EEENS1_10collective14CollectiveConvINS1_46MainloopSm90TmaGmmaWarpSpecializedImplicitGemmILS5_0ELi4ELi2EN4cute5tupleIJNSA_1CILi2EEENSC_ILi1EEESE_EEENS1_36KernelImplicitTmaWarpSpecializedSm90ELi1EEENSB_IJNSC_ILi256EEENSC_ILi128EEENSB_IJNSC_ILi64EEEEEEEEENS_6half_tESN_NSA_8TiledMMAINSA_8MMA_AtomIJNSA_4SM904GMMA26MMA_64x128x16_F32F16F16_SSILNSR_5MajorE0ELST_0ELNSR_7ScaleInE1ELSU_1EEEEEENSA_6LayoutINSB_IJSE_SE_SE_EEENSB_IJNSC_ILi0EEESZ_SZ_EEEEENSB_IJNSA_10UnderscoreES12_S12_EEEEENS7_6detail26Sm90ImplicitGemmTileTraitsINSA_20SM90_TMA_LOAD_IM2COLENSA_14ComposedLayoutINSA_7SwizzleILi3ELi4ELi3EEENSA_18smem_ptr_flag_bitsILi16EEENSX_INSB_IJNSB_IJNSC_ILi8EEENSC_ILi32EEEEEENSB_IJSK_SE_EEENSB_IJSE_NSC_ILi4EEEEEEEEENSB_IJNSB_IJSK_NSC_ILi512EEEEEENSB_IJSE_SZ_EEENSB_IJSZ_NSC_ILi16384EEEEEEEEEEEEEvEENS16_INSA_23SM90_TMA_LOAD_MULTICASTENS18_IS1A_S1C_NSX_INSB_IJNSB_IJS1D_NSC_ILi16EEEEEES1G_S1I_EEENSB_IJS1L_S1M_NSB_IJSZ_NSC_ILi8192EEEEEEEEEEEEEvEEEENS_8epilogue10collective6detail29Sm90TmaWarpSpecializedAdapterINS25_15DefaultEpilogueISN_NSB_IJNSB_IJlllEEESE_SZ_EEES2A_NS24_6thread17LinearCombinationISN_Li1EffLNS2B_9ScaleType4KindE0ELNS_15FloatRoundStyleE2ESN_EENS_4gemm15EpilogueDefaultEEEEEvvEEEEvNT_6ParamsE,"a",@progbits
	.sectionflags	@""
	.align	4
.nv.constant0._ZN7cutlass13device_kernelINS_4conv6kernel13ConvUniversalINS1_16ConvProblemShapeILNS1_8OperatorE0ELi2EEENS1_10collective14CollectiveConvINS1_46MainloopSm90TmaGmmaWarpSpecializedImplicitGemmILS5_0ELi4ELi2EN4cute5tupleIJNSA_1CILi2EEENSC_ILi1EEESE_EEENS1_36KernelImplicitTmaWarpSpecializedSm90ELi1EEENSB_IJNSC_ILi256EEENSC_ILi128EEENSB_IJNSC_ILi64EEEEEEEEENS_6half_tESN_NSA_8TiledMMAINSA_8MMA_AtomIJNSA_4SM904GMMA26MMA_64x128x16_F32F16F16_SSILNSR_5MajorE0ELST_0ELNSR_7ScaleInE1ELSU_1EEEEEENSA_6LayoutINSB_IJSE_SE_SE_EEENSB_IJNSC_ILi0EEESZ_SZ_EEEEENSB_IJNSA_10UnderscoreES12_S12_EEEEENS7_6detail26Sm90ImplicitGemmTileTraitsINSA_20SM90_TMA_LOAD_IM2COLENSA_14ComposedLayoutINSA_7SwizzleILi3ELi4ELi3EEENSA_18smem_ptr_flag_bitsILi16EEENSX_INSB_IJNSB_IJNSC_ILi8EEENSC_ILi32EEEEEENSB_IJSK_SE_EEENSB_IJSE_NSC_ILi4EEEEEEEEENSB_IJNSB_IJSK_NSC_ILi512EEEEEENSB_IJSE_SZ_EEENSB_IJSZ_NSC_ILi16384EEEEEEEEEEEEEvEENS16_INSA_23SM90_TMA_LOAD_MULTICASTENS18_IS1A_S1C_NSX_INSB_IJNSB_IJS1D_NSC_ILi16EEEEEES1G_S1I_EEENSB_IJS1L_S1M_NSB_IJSZ_NSC_ILi8192EEEEEEEEEEEEEvEEEENS_8epilogue10collective6detail29Sm90TmaWarpSpecializedAdapterINS25_15DefaultEpilogueISN_NSB_IJNSB_IJlllEEESE_SZ_EEES2A_NS24_6thread17LinearCombinationISN_Li1EffLNS2B_9ScaleType4KindE0ELNS_15FloatRoundStyleE2ESN_EENS_4gemm15EpilogueDefaultEEEEEvvEEEEvNT_6ParamsE:
	.zero		1536


//--------------------- SYMBOLS --------------------------

	.type		.nv.reservedSmem.offset0,@object
	.size		.nv.reservedSmem.offset0,0x4
